//
// Generated by NVIDIA NVVM Compiler
//
// Compiler Build ID: CL-36424714
// Cuda compilation tools, release 13.0, V13.0.88
// Based on NVVM 20.0.0
//

.version 9.0
.target sm_100
.address_size 64

	// .globl	_Z7kernelAiPfS_

.visible .entry _Z7kernelAiPfS_(
	.param .u32 _Z7kernelAiPfS__param_0,
	.param .u64 .ptr .align 1 _Z7kernelAiPfS__param_1,
	.param .u64 .ptr .align 1 _Z7kernelAiPfS__param_2
)
{
	.reg .pred 	%p<24>;
	.reg .b32 	%r<45>;
	.reg .b32 	%f<189>;
	.reg .b64 	%rd<37>;

	ld.param.u32 	%r28, [_Z7kernelAiPfS__param_0];
	ld.param.u64 	%rd14, [_Z7kernelAiPfS__param_1];
	ld.param.u64 	%rd15, [_Z7kernelAiPfS__param_2];
	cvta.to.global.u64 	%rd1, %rd15;
	cvta.to.global.u64 	%rd2, %rd14;
	mov.u32 	%r29, %ctaid.x;
	mov.u32 	%r1, %ntid.x;
	mov.u32 	%r30, %tid.x;
	mad.lo.s32 	%r36, %r29, %r1, %r30;
	setp.ge.s32 	%p1, %r36, %r28;
	setp.lt.s32 	%p2, %r28, 128;
	or.pred  	%p3, %p1, %p2;
	@%p3 bra 	$L__BB0_28;
	shr.u32 	%r31, %r28, 7;
	add.s32 	%r3, %r31, -1;
	and.b32  	%r4, %r31, 15;
	add.s32 	%r5, %r4, -1;
	and.b32  	%r6, %r31, 7;
	add.s32 	%r7, %r6, -1;
	and.b32  	%r8, %r31, 16777200;
	and.b32  	%r9, %r31, 3;
	neg.s32 	%r10, %r8;
	add.s64 	%rd3, %rd2, 32;
	add.s64 	%rd4, %rd1, 32;
	mov.u32 	%r32, %nctaid.x;
	mul.lo.s32 	%r11, %r1, %r32;
$L__BB0_2:
	mul.wide.s32 	%rd16, %r36, 4;
	add.s64 	%rd17, %rd2, %rd16;
	ld.global.f32 	%f1, [%rd17];
	add.s64 	%rd5, %rd1, %rd16;
	ld.global.f32 	%f2, [%rd5];
	setp.gt.f32 	%p4, %f1, %f2;
	@%p4 bra 	$L__BB0_3;
	bra.uni 	$L__BB0_16;
$L__BB0_3:
	setp.lt.u32 	%p14, %r3, 15;
	mov.b32 	%r40, 0;
	@%p14 bra 	$L__BB0_6;
	mov.b32 	%r38, 0;
$L__BB0_5:
	.pragma "nounroll";
	mul.wide.u32 	%rd25, %r38, 4;
	add.s64 	%rd26, %rd2, %rd25;
	ld.global.f32 	%f96, [%rd26];
	add.s64 	%rd27, %rd1, %rd25;
	ld.global.f32 	%f97, [%rd27];
	add.f32 	%f98, %f96, %f97;
	st.global.f32 	[%rd5], %f98;
	ld.global.f32 	%f99, [%rd26+4];
	ld.global.f32 	%f100, [%rd27+4];
	add.f32 	%f101, %f99, %f100;
	st.global.f32 	[%rd5], %f101;
	ld.global.f32 	%f102, [%rd26+8];
	ld.global.f32 	%f103, [%rd27+8];
	add.f32 	%f104, %f102, %f103;
	st.global.f32 	[%rd5], %f104;
	ld.global.f32 	%f105, [%rd26+12];
	ld.global.f32 	%f106, [%rd27+12];
	add.f32 	%f107, %f105, %f106;
	st.global.f32 	[%rd5], %f107;
	ld.global.f32 	%f108, [%rd26+16];
	ld.global.f32 	%f109, [%rd27+16];
	add.f32 	%f110, %f108, %f109;
	st.global.f32 	[%rd5], %f110;
	ld.global.f32 	%f111, [%rd26+20];
	ld.global.f32 	%f112, [%rd27+20];
	add.f32 	%f113, %f111, %f112;
	st.global.f32 	[%rd5], %f113;
	ld.global.f32 	%f114, [%rd26+24];
	ld.global.f32 	%f115, [%rd27+24];
	add.f32 	%f116, %f114, %f115;
	st.global.f32 	[%rd5], %f116;
	ld.global.f32 	%f117, [%rd26+28];
	ld.global.f32 	%f118, [%rd27+28];
	add.f32 	%f119, %f117, %f118;
	st.global.f32 	[%rd5], %f119;
	ld.global.f32 	%f120, [%rd26+32];
	ld.global.f32 	%f121, [%rd27+32];
	add.f32 	%f122, %f120, %f121;
	st.global.f32 	[%rd5], %f122;
	ld.global.f32 	%f123, [%rd26+36];
	ld.global.f32 	%f124, [%rd27+36];
	add.f32 	%f125, %f123, %f124;
	st.global.f32 	[%rd5], %f125;
	ld.global.f32 	%f126, [%rd26+40];
	ld.global.f32 	%f127, [%rd27+40];
	add.f32 	%f128, %f126, %f127;
	st.global.f32 	[%rd5], %f128;
	ld.global.f32 	%f129, [%rd26+44];
	ld.global.f32 	%f130, [%rd27+44];
	add.f32 	%f131, %f129, %f130;
	st.global.f32 	[%rd5], %f131;
	ld.global.f32 	%f132, [%rd26+48];
	ld.global.f32 	%f133, [%rd27+48];
	add.f32 	%f134, %f132, %f133;
	st.global.f32 	[%rd5], %f134;
	ld.global.f32 	%f135, [%rd26+52];
	ld.global.f32 	%f136, [%rd27+52];
	add.f32 	%f137, %f135, %f136;
	st.global.f32 	[%rd5], %f137;
	ld.global.f32 	%f138, [%rd26+56];
	ld.global.f32 	%f139, [%rd27+56];
	add.f32 	%f140, %f138, %f139;
	st.global.f32 	[%rd5], %f140;
	ld.global.f32 	%f141, [%rd26+60];
	ld.global.f32 	%f142, [%rd27+60];
	add.f32 	%f143, %f141, %f142;
	st.global.f32 	[%rd5], %f143;
	add.s32 	%r38, %r38, 16;
	setp.eq.s32 	%p15, %r38, %r8;
	mov.u32 	%r40, %r8;
	@%p15 bra 	$L__BB0_6;
	bra.uni 	$L__BB0_5;
$L__BB0_6:
	setp.eq.s32 	%p16, %r4, 0;
	@%p16 bra 	$L__BB0_27;
	setp.lt.u32 	%p17, %r5, 7;
	@%p17 bra 	$L__BB0_9;
	mul.wide.u32 	%rd28, %r40, 4;
	add.s64 	%rd29, %rd2, %rd28;
	ld.global.f32 	%f144, [%rd29];
	add.s64 	%rd30, %rd1, %rd28;
	ld.global.f32 	%f145, [%rd30];
	add.f32 	%f146, %f144, %f145;
	st.global.f32 	[%rd5], %f146;
	ld.global.f32 	%f147, [%rd29+4];
	ld.global.f32 	%f148, [%rd30+4];
	add.f32 	%f149, %f147, %f148;
	st.global.f32 	[%rd5], %f149;
	ld.global.f32 	%f150, [%rd29+8];
	ld.global.f32 	%f151, [%rd30+8];
	add.f32 	%f152, %f150, %f151;
	st.global.f32 	[%rd5], %f152;
	ld.global.f32 	%f153, [%rd29+12];
	ld.global.f32 	%f154, [%rd30+12];
	add.f32 	%f155, %f153, %f154;
	st.global.f32 	[%rd5], %f155;
	ld.global.f32 	%f156, [%rd29+16];
	ld.global.f32 	%f157, [%rd30+16];
	add.f32 	%f158, %f156, %f157;
	st.global.f32 	[%rd5], %f158;
	ld.global.f32 	%f159, [%rd29+20];
	ld.global.f32 	%f160, [%rd30+20];
	add.f32 	%f161, %f159, %f160;
	st.global.f32 	[%rd5], %f161;
	ld.global.f32 	%f162, [%rd29+24];
	ld.global.f32 	%f163, [%rd30+24];
	add.f32 	%f164, %f162, %f163;
	st.global.f32 	[%rd5], %f164;
	ld.global.f32 	%f165, [%rd29+28];
	ld.global.f32 	%f166, [%rd30+28];
	add.f32 	%f167, %f165, %f166;
	st.global.f32 	[%rd5], %f167;
	add.s32 	%r40, %r40, 8;
$L__BB0_9:
	setp.eq.s32 	%p18, %r6, 0;
	@%p18 bra 	$L__BB0_27;
	setp.lt.u32 	%p19, %r7, 3;
	@%p19 bra 	$L__BB0_12;
	mul.wide.u32 	%rd31, %r40, 4;
	add.s64 	%rd32, %rd2, %rd31;
	ld.global.f32 	%f168, [%rd32];
	add.s64 	%rd33, %rd1, %rd31;
	ld.global.f32 	%f169, [%rd33];
	add.f32 	%f170, %f168, %f169;
	st.global.f32 	[%rd5], %f170;
	ld.global.f32 	%f171, [%rd32+4];
	ld.global.f32 	%f172, [%rd33+4];
	add.f32 	%f173, %f171, %f172;
	st.global.f32 	[%rd5], %f173;
	ld.global.f32 	%f174, [%rd32+8];
	ld.global.f32 	%f175, [%rd33+8];
	add.f32 	%f176, %f174, %f175;
	st.global.f32 	[%rd5], %f176;
	ld.global.f32 	%f177, [%rd32+12];
	ld.global.f32 	%f178, [%rd33+12];
	add.f32 	%f179, %f177, %f178;
	st.global.f32 	[%rd5], %f179;
	add.s32 	%r40, %r40, 4;
$L__BB0_12:
	setp.eq.s32 	%p20, %r9, 0;
	@%p20 bra 	$L__BB0_27;
	setp.eq.s32 	%p21, %r9, 1;
	mul.wide.u32 	%rd34, %r40, 4;
	add.s64 	%rd10, %rd2, %rd34;
	ld.global.f32 	%f180, [%rd10];
	add.s64 	%rd11, %rd1, %rd34;
	ld.global.f32 	%f181, [%rd11];
	add.f32 	%f182, %f180, %f181;
	st.global.f32 	[%rd5], %f182;
	@%p21 bra 	$L__BB0_27;
	setp.eq.s32 	%p22, %r9, 2;
	ld.global.f32 	%f183, [%rd10+4];
	ld.global.f32 	%f184, [%rd11+4];
	add.f32 	%f185, %f183, %f184;
	st.global.f32 	[%rd5], %f185;
	@%p22 bra 	$L__BB0_27;
	ld.global.f32 	%f186, [%rd10+8];
	ld.global.f32 	%f187, [%rd11+8];
	add.f32 	%f188, %f186, %f187;
	st.global.f32 	[%rd5], %f188;
	bra.uni 	$L__BB0_27;
$L__BB0_16:
	setp.lt.u32 	%p5, %r3, 15;
	mov.b32 	%r43, 0;
	mov.u64 	%rd35, %rd4;
	mov.u64 	%rd36, %rd3;
	mov.u32 	%r37, %r10;
	@%p5 bra 	$L__BB0_17;
	bra.uni 	$L__BB0_29;
$L__BB0_17:
	setp.eq.s32 	%p7, %r4, 0;
	@%p7 bra 	$L__BB0_27;
	setp.lt.u32 	%p8, %r5, 7;
	@%p8 bra 	$L__BB0_20;
	mul.wide.u32 	%rd18, %r43, 4;
	add.s64 	%rd19, %rd2, %rd18;
	ld.global.f32 	%f51, [%rd19];
	add.s64 	%rd20, %rd1, %rd18;
	ld.global.f32 	%f52, [%rd20];
	div.rn.f32 	%f53, %f51, %f52;
	st.global.f32 	[%rd5], %f53;
	ld.global.f32 	%f54, [%rd19+4];
	ld.global.f32 	%f55, [%rd20+4];
	div.rn.f32 	%f56, %f54, %f55;
	st.global.f32 	[%rd5], %f56;
	ld.global.f32 	%f57, [%rd19+8];
	ld.global.f32 	%f58, [%rd20+8];
	div.rn.f32 	%f59, %f57, %f58;
	st.global.f32 	[%rd5], %f59;
	ld.global.f32 	%f60, [%rd19+12];
	ld.global.f32 	%f61, [%rd20+12];
	div.rn.f32 	%f62, %f60, %f61;
	st.global.f32 	[%rd5], %f62;
	ld.global.f32 	%f63, [%rd19+16];
	ld.global.f32 	%f64, [%rd20+16];
	div.rn.f32 	%f65, %f63, %f64;
	st.global.f32 	[%rd5], %f65;
	ld.global.f32 	%f66, [%rd19+20];
	ld.global.f32 	%f67, [%rd20+20];
	div.rn.f32 	%f68, %f66, %f67;
	st.global.f32 	[%rd5], %f68;
	ld.global.f32 	%f69, [%rd19+24];
	ld.global.f32 	%f70, [%rd20+24];
	div.rn.f32 	%f71, %f69, %f70;
	st.global.f32 	[%rd5], %f71;
	ld.global.f32 	%f72, [%rd19+28];
	ld.global.f32 	%f73, [%rd20+28];
	div.rn.f32 	%f74, %f72, %f73;
	st.global.f32 	[%rd5], %f74;
	add.s32 	%r43, %r43, 8;
$L__BB0_20:
	setp.eq.s32 	%p9, %r6, 0;
	@%p9 bra 	$L__BB0_27;
	setp.lt.u32 	%p10, %r7, 3;
	@%p10 bra 	$L__BB0_23;
	mul.wide.u32 	%rd21, %r43, 4;
	add.s64 	%rd22, %rd2, %rd21;
	ld.global.f32 	%f75, [%rd22];
	add.s64 	%rd23, %rd1, %rd21;
	ld.global.f32 	%f76, [%rd23];
	div.rn.f32 	%f77, %f75, %f76;
	st.global.f32 	[%rd5], %f77;
	ld.global.f32 	%f78, [%rd22+4];
	ld.global.f32 	%f79, [%rd23+4];
	div.rn.f32 	%f80, %f78, %f79;
	st.global.f32 	[%rd5], %f80;
	ld.global.f32 	%f81, [%rd22+8];
	ld.global.f32 	%f82, [%rd23+8];
	div.rn.f32 	%f83, %f81, %f82;
	st.global.f32 	[%rd5], %f83;
	ld.global.f32 	%f84, [%rd22+12];
	ld.global.f32 	%f85, [%rd23+12];
	div.rn.f32 	%f86, %f84, %f85;
	st.global.f32 	[%rd5], %f86;
	add.s32 	%r43, %r43, 4;
$L__BB0_23:
	setp.eq.s32 	%p11, %r9, 0;
	@%p11 bra 	$L__BB0_27;
	setp.eq.s32 	%p12, %r9, 1;
	mul.wide.u32 	%rd24, %r43, 4;
	add.s64 	%rd12, %rd2, %rd24;
	ld.global.f32 	%f87, [%rd12];
	add.s64 	%rd13, %rd1, %rd24;
	ld.global.f32 	%f88, [%rd13];
	div.rn.f32 	%f89, %f87, %f88;
	st.global.f32 	[%rd5], %f89;
	@%p12 bra 	$L__BB0_27;
	setp.eq.s32 	%p13, %r9, 2;
	ld.global.f32 	%f90, [%rd12+4];
	ld.global.f32 	%f91, [%rd13+4];
	div.rn.f32 	%f92, %f90, %f91;
	st.global.f32 	[%rd5], %f92;
	@%p13 bra 	$L__BB0_27;
	ld.global.f32 	%f93, [%rd12+8];
	ld.global.f32 	%f94, [%rd13+8];
	div.rn.f32 	%f95, %f93, %f94;
	st.global.f32 	[%rd5], %f95;
$L__BB0_27:
	add.s32 	%r36, %r36, %r11;
	setp.lt.s32 	%p23, %r36, %r28;
	@%p23 bra 	$L__BB0_2;
$L__BB0_28:
	ret;
$L__BB0_29:
	.pragma "nounroll";
	ld.global.f32 	%f3, [%rd36+-32];
	ld.global.f32 	%f4, [%rd35+-32];
	div.rn.f32 	%f5, %f3, %f4;
	st.global.f32 	[%rd5], %f5;
	ld.global.f32 	%f6, [%rd36+-28];
	ld.global.f32 	%f7, [%rd35+-28];
	div.rn.f32 	%f8, %f6, %f7;
	st.global.f32 	[%rd5], %f8;
	ld.global.f32 	%f9, [%rd36+-24];
	ld.global.f32 	%f10, [%rd35+-24];
	div.rn.f32 	%f11, %f9, %f10;
	st.global.f32 	[%rd5], %f11;
	ld.global.f32 	%f12, [%rd36+-20];
	ld.global.f32 	%f13, [%rd35+-20];
	div.rn.f32 	%f14, %f12, %f13;
	st.global.f32 	[%rd5], %f14;
	ld.global.f32 	%f15, [%rd36+-16];
	ld.global.f32 	%f16, [%rd35+-16];
	div.rn.f32 	%f17, %f15, %f16;
	st.global.f32 	[%rd5], %f17;
	ld.global.f32 	%f18, [%rd36+-12];
	ld.global.f32 	%f19, [%rd35+-12];
	div.rn.f32 	%f20, %f18, %f19;
	st.global.f32 	[%rd5], %f20;
	ld.global.f32 	%f21, [%rd36+-8];
	ld.global.f32 	%f22, [%rd35+-8];
	div.rn.f32 	%f23, %f21, %f22;
	st.global.f32 	[%rd5], %f23;
	ld.global.f32 	%f24, [%rd36+-4];
	ld.global.f32 	%f25, [%rd35+-4];
	div.rn.f32 	%f26, %f24, %f25;
	st.global.f32 	[%rd5], %f26;
	ld.global.f32 	%f27, [%rd36];
	ld.global.f32 	%f28, [%rd35];
	div.rn.f32 	%f29, %f27, %f28;
	st.global.f32 	[%rd5], %f29;
	ld.global.f32 	%f30, [%rd36+4];
	ld.global.f32 	%f31, [%rd35+4];
	div.rn.f32 	%f32, %f30, %f31;
	st.global.f32 	[%rd5], %f32;
	ld.global.f32 	%f33, [%rd36+8];
	ld.global.f32 	%f34, [%rd35+8];
	div.rn.f32 	%f35, %f33, %f34;
	st.global.f32 	[%rd5], %f35;
	ld.global.f32 	%f36, [%rd36+12];
	ld.global.f32 	%f37, [%rd35+12];
	div.rn.f32 	%f38, %f36, %f37;
	st.global.f32 	[%rd5], %f38;
	ld.global.f32 	%f39, [%rd36+16];
	ld.global.f32 	%f40, [%rd35+16];
	div.rn.f32 	%f41, %f39, %f40;
	st.global.f32 	[%rd5], %f41;
	ld.global.f32 	%f42, [%rd36+20];
	ld.global.f32 	%f43, [%rd35+20];
	div.rn.f32 	%f44, %f42, %f43;
	st.global.f32 	[%rd5], %f44;
	ld.global.f32 	%f45, [%rd36+24];
	ld.global.f32 	%f46, [%rd35+24];
	div.rn.f32 	%f47, %f45, %f46;
	st.global.f32 	[%rd5], %f47;
	ld.global.f32 	%f48, [%rd36+28];
	ld.global.f32 	%f49, [%rd35+28];
	div.rn.f32 	%f50, %f48, %f49;
	st.global.f32 	[%rd5], %f50;
	add.s32 	%r37, %r37, 16;
	add.s64 	%rd36, %rd36, 64;
	add.s64 	%rd35, %rd35, 64;
	setp.eq.s32 	%p6, %r37, 0;
	mov.u32 	%r43, %r8;
	@%p6 bra 	$L__BB0_17;
	bra.uni 	$L__BB0_29;

}
	// .globl	_Z7kernelBiPfS_
.visible .entry _Z7kernelBiPfS_(
	.param .u32 _Z7kernelBiPfS__param_0,
	.param .u64 .ptr .align 1 _Z7kernelBiPfS__param_1,
	.param .u64 .ptr .align 1 _Z7kernelBiPfS__param_2
)
{
	.reg .pred 	%p<24>;
	.reg .b32 	%r<55>;
	.reg .b32 	%f<112>;
	.reg .b64 	%rd<38>;

	ld.param.u32 	%r29, [_Z7kernelBiPfS__param_0];
	ld.param.u64 	%rd21, [_Z7kernelBiPfS__param_1];
	ld.param.u64 	%rd22, [_Z7kernelBiPfS__param_2];
	cvta.to.global.u64 	%rd1, %rd22;
	cvta.to.global.u64 	%rd2, %rd21;
	mov.u32 	%r30, %ctaid.x;
	mov.u32 	%r31, %ntid.x;
	mov.u32 	%r32, %tid.x;
	mad.lo.s32 	%r53, %r30, %r31, %r32;
	mov.u32 	%r33, %nctaid.x;
	mul.lo.s32 	%r2, %r31, %r33;
	setp.ge.s32 	%p1, %r53, %r29;
	@%p1 bra 	$L__BB1_35;
	setp.lt.s32 	%p2, %r29, 128;
	@%p2 bra 	$L__BB1_19;
	shr.u32 	%r44, %r29, 7;
	add.s32 	%r3, %r44, -1;
	and.b32  	%r4, %r44, 15;
	add.s32 	%r5, %r4, -1;
	and.b32  	%r6, %r44, 7;
	add.s32 	%r7, %r6, -1;
	and.b32  	%r8, %r44, 16777200;
	and.b32  	%r9, %r44, 3;
	neg.s32 	%r10, %r8;
	add.s64 	%rd3, %rd2, 32;
	add.s64 	%rd4, %rd1, 32;
$L__BB1_3:
	mul.wide.s32 	%rd27, %r53, 4;
	add.s64 	%rd28, %rd2, %rd27;
	ld.global.f32 	%f1, [%rd28];
	add.s64 	%rd5, %rd1, %rd27;
	ld.global.f32 	%f17, [%rd5];
	setp.gt.f32 	%p13, %f1, %f17;
	@%p13 bra 	$L__BB1_5;
	atom.global.add.f32 	%f18, [%rd5], %f1;
	st.global.f32 	[%rd5], %f18;
	bra.uni 	$L__BB1_18;
$L__BB1_5:
	setp.lt.u32 	%p14, %r3, 15;
	mov.b32 	%r49, 0;
	@%p14 bra 	$L__BB1_8;
	mov.u64 	%rd36, %rd4;
	mov.u64 	%rd37, %rd3;
	mov.u32 	%r47, %r10;
$L__BB1_7:
	.pragma "nounroll";
	ld.global.f32 	%f19, [%rd37+-32];
	ld.global.f32 	%f20, [%rd36+-32];
	add.f32 	%f21, %f19, %f20;
	st.global.f32 	[%rd5], %f21;
	ld.global.f32 	%f22, [%rd37+-28];
	ld.global.f32 	%f23, [%rd36+-28];
	add.f32 	%f24, %f22, %f23;
	st.global.f32 	[%rd5], %f24;
	ld.global.f32 	%f25, [%rd37+-24];
	ld.global.f32 	%f26, [%rd36+-24];
	add.f32 	%f27, %f25, %f26;
	st.global.f32 	[%rd5], %f27;
	ld.global.f32 	%f28, [%rd37+-20];
	ld.global.f32 	%f29, [%rd36+-20];
	add.f32 	%f30, %f28, %f29;
	st.global.f32 	[%rd5], %f30;
	ld.global.f32 	%f31, [%rd37+-16];
	ld.global.f32 	%f32, [%rd36+-16];
	add.f32 	%f33, %f31, %f32;
	st.global.f32 	[%rd5], %f33;
	ld.global.f32 	%f34, [%rd37+-12];
	ld.global.f32 	%f35, [%rd36+-12];
	add.f32 	%f36, %f34, %f35;
	st.global.f32 	[%rd5], %f36;
	ld.global.f32 	%f37, [%rd37+-8];
	ld.global.f32 	%f38, [%rd36+-8];
	add.f32 	%f39, %f37, %f38;
	st.global.f32 	[%rd5], %f39;
	ld.global.f32 	%f40, [%rd37+-4];
	ld.global.f32 	%f41, [%rd36+-4];
	add.f32 	%f42, %f40, %f41;
	st.global.f32 	[%rd5], %f42;
	ld.global.f32 	%f43, [%rd37];
	ld.global.f32 	%f44, [%rd36];
	add.f32 	%f45, %f43, %f44;
	st.global.f32 	[%rd5], %f45;
	ld.global.f32 	%f46, [%rd37+4];
	ld.global.f32 	%f47, [%rd36+4];
	add.f32 	%f48, %f46, %f47;
	st.global.f32 	[%rd5], %f48;
	ld.global.f32 	%f49, [%rd37+8];
	ld.global.f32 	%f50, [%rd36+8];
	add.f32 	%f51, %f49, %f50;
	st.global.f32 	[%rd5], %f51;
	ld.global.f32 	%f52, [%rd37+12];
	ld.global.f32 	%f53, [%rd36+12];
	add.f32 	%f54, %f52, %f53;
	st.global.f32 	[%rd5], %f54;
	ld.global.f32 	%f55, [%rd37+16];
	ld.global.f32 	%f56, [%rd36+16];
	add.f32 	%f57, %f55, %f56;
	st.global.f32 	[%rd5], %f57;
	ld.global.f32 	%f58, [%rd37+20];
	ld.global.f32 	%f59, [%rd36+20];
	add.f32 	%f60, %f58, %f59;
	st.global.f32 	[%rd5], %f60;
	ld.global.f32 	%f61, [%rd37+24];
	ld.global.f32 	%f62, [%rd36+24];
	add.f32 	%f63, %f61, %f62;
	st.global.f32 	[%rd5], %f63;
	ld.global.f32 	%f64, [%rd37+28];
	ld.global.f32 	%f65, [%rd36+28];
	add.f32 	%f66, %f64, %f65;
	st.global.f32 	[%rd5], %f66;
	add.s32 	%r47, %r47, 16;
	add.s64 	%rd37, %rd37, 64;
	add.s64 	%rd36, %rd36, 64;
	setp.ne.s32 	%p15, %r47, 0;
	mov.u32 	%r49, %r8;
	@%p15 bra 	$L__BB1_7;
$L__BB1_8:
	setp.eq.s32 	%p16, %r4, 0;
	@%p16 bra 	$L__BB1_18;
	setp.lt.u32 	%p17, %r5, 7;
	@%p17 bra 	$L__BB1_11;
	mul.wide.u32 	%rd29, %r49, 4;
	add.s64 	%rd30, %rd2, %rd29;
	ld.global.f32 	%f67, [%rd30];
	add.s64 	%rd31, %rd1, %rd29;
	ld.global.f32 	%f68, [%rd31];
	add.f32 	%f69, %f67, %f68;
	st.global.f32 	[%rd5], %f69;
	ld.global.f32 	%f70, [%rd30+4];
	ld.global.f32 	%f71, [%rd31+4];
	add.f32 	%f72, %f70, %f71;
	st.global.f32 	[%rd5], %f72;
	ld.global.f32 	%f73, [%rd30+8];
	ld.global.f32 	%f74, [%rd31+8];
	add.f32 	%f75, %f73, %f74;
	st.global.f32 	[%rd5], %f75;
	ld.global.f32 	%f76, [%rd30+12];
	ld.global.f32 	%f77, [%rd31+12];
	add.f32 	%f78, %f76, %f77;
	st.global.f32 	[%rd5], %f78;
	ld.global.f32 	%f79, [%rd30+16];
	ld.global.f32 	%f80, [%rd31+16];
	add.f32 	%f81, %f79, %f80;
	st.global.f32 	[%rd5], %f81;
	ld.global.f32 	%f82, [%rd30+20];
	ld.global.f32 	%f83, [%rd31+20];
	add.f32 	%f84, %f82, %f83;
	st.global.f32 	[%rd5], %f84;
	ld.global.f32 	%f85, [%rd30+24];
	ld.global.f32 	%f86, [%rd31+24];
	add.f32 	%f87, %f85, %f86;
	st.global.f32 	[%rd5], %f87;
	ld.global.f32 	%f88, [%rd30+28];
	ld.global.f32 	%f89, [%rd31+28];
	add.f32 	%f90, %f88, %f89;
	st.global.f32 	[%rd5], %f90;
	add.s32 	%r49, %r49, 8;
$L__BB1_11:
	setp.eq.s32 	%p18, %r6, 0;
	@%p18 bra 	$L__BB1_18;
	setp.lt.u32 	%p19, %r7, 3;
	@%p19 bra 	$L__BB1_14;
	mul.wide.u32 	%rd32, %r49, 4;
	add.s64 	%rd33, %rd2, %rd32;
	ld.global.f32 	%f91, [%rd33];
	add.s64 	%rd34, %rd1, %rd32;
	ld.global.f32 	%f92, [%rd34];
	add.f32 	%f93, %f91, %f92;
	st.global.f32 	[%rd5], %f93;
	ld.global.f32 	%f94, [%rd33+4];
	ld.global.f32 	%f95, [%rd34+4];
	add.f32 	%f96, %f94, %f95;
	st.global.f32 	[%rd5], %f96;
	ld.global.f32 	%f97, [%rd33+8];
	ld.global.f32 	%f98, [%rd34+8];
	add.f32 	%f99, %f97, %f98;
	st.global.f32 	[%rd5], %f99;
	ld.global.f32 	%f100, [%rd33+12];
	ld.global.f32 	%f101, [%rd34+12];
	add.f32 	%f102, %f100, %f101;
	st.global.f32 	[%rd5], %f102;
	add.s32 	%r49, %r49, 4;
$L__BB1_14:
	setp.eq.s32 	%p20, %r9, 0;
	@%p20 bra 	$L__BB1_18;
	setp.eq.s32 	%p21, %r9, 1;
	mul.wide.u32 	%rd35, %r49, 4;
	add.s64 	%rd10, %rd2, %rd35;
	ld.global.f32 	%f103, [%rd10];
	add.s64 	%rd11, %rd1, %rd35;
	ld.global.f32 	%f104, [%rd11];
	add.f32 	%f105, %f103, %f104;
	st.global.f32 	[%rd5], %f105;
	@%p21 bra 	$L__BB1_18;
	setp.eq.s32 	%p22, %r9, 2;
	ld.global.f32 	%f106, [%rd10+4];
	ld.global.f32 	%f107, [%rd11+4];
	add.f32 	%f108, %f106, %f107;
	st.global.f32 	[%rd5], %f108;
	@%p22 bra 	$L__BB1_18;
	ld.global.f32 	%f109, [%rd10+8];
	ld.global.f32 	%f110, [%rd11+8];
	add.f32 	%f111, %f109, %f110;
	st.global.f32 	[%rd5], %f111;
$L__BB1_18:
	add.s32 	%r53, %r53, %r2;
	setp.lt.s32 	%p23, %r53, %r29;
	@%p23 bra 	$L__BB1_3;
	bra.uni 	$L__BB1_35;
$L__BB1_19:
	add.s32 	%r34, %r53, %r2;
	max.s32 	%r35, %r29, %r34;
	setp.lt.s32 	%p3, %r34, %r29;
	selp.u32 	%r36, 1, 0, %p3;
	add.s32 	%r37, %r34, %r36;
	sub.s32 	%r38, %r35, %r37;
	div.u32 	%r39, %r38, %r2;
	add.s32 	%r20, %r39, %r36;
	and.b32  	%r40, %r20, 3;
	setp.eq.s32 	%p4, %r40, 3;
	@%p4 bra 	$L__BB1_24;
	add.s32 	%r42, %r20, 1;
	and.b32  	%r21, %r42, 3;
	mov.b32 	%r52, 0;
$L__BB1_21:
	.pragma "nounroll";
	mul.wide.s32 	%rd23, %r53, 4;
	add.s64 	%rd24, %rd2, %rd23;
	ld.global.f32 	%f2, [%rd24];
	add.s64 	%rd12, %rd1, %rd23;
	ld.global.f32 	%f7, [%rd12];
	setp.gt.f32 	%p5, %f2, %f7;
	@%p5 bra 	$L__BB1_23;
	atom.global.add.f32 	%f8, [%rd12], %f2;
	st.global.f32 	[%rd12], %f8;
$L__BB1_23:
	add.s32 	%r53, %r53, %r2;
	add.s32 	%r52, %r52, 1;
	setp.ne.s32 	%p6, %r52, %r21;
	@%p6 bra 	$L__BB1_21;
$L__BB1_24:
	setp.lt.u32 	%p7, %r20, 3;
	@%p7 bra 	$L__BB1_35;
	mul.wide.s32 	%rd15, %r2, 4;
	shl.b32 	%r43, %r2, 2;
$L__BB1_26:
	mul.wide.s32 	%rd25, %r53, 4;
	add.s64 	%rd13, %rd2, %rd25;
	ld.global.f32 	%f3, [%rd13];
	add.s64 	%rd14, %rd1, %rd25;
	ld.global.f32 	%f9, [%rd14];
	setp.gt.f32 	%p8, %f3, %f9;
	@%p8 bra 	$L__BB1_28;
	atom.global.add.f32 	%f10, [%rd14], %f3;
	st.global.f32 	[%rd14], %f10;
$L__BB1_28:
	add.s64 	%rd16, %rd13, %rd15;
	ld.global.f32 	%f4, [%rd16];
	add.s64 	%rd17, %rd14, %rd15;
	ld.global.f32 	%f11, [%rd17];
	setp.gt.f32 	%p9, %f4, %f11;
	@%p9 bra 	$L__BB1_30;
	atom.global.add.f32 	%f12, [%rd17], %f4;
	st.global.f32 	[%rd17], %f12;
$L__BB1_30:
	add.s64 	%rd18, %rd16, %rd15;
	ld.global.f32 	%f5, [%rd18];
	add.s64 	%rd19, %rd17, %rd15;
	ld.global.f32 	%f13, [%rd19];
	setp.gt.f32 	%p10, %f5, %f13;
	@%p10 bra 	$L__BB1_32;
	atom.global.add.f32 	%f14, [%rd19], %f5;
	st.global.f32 	[%rd19], %f14;
$L__BB1_32:
	add.s64 	%rd26, %rd18, %rd15;
	ld.global.f32 	%f6, [%rd26];
	add.s64 	%rd20, %rd19, %rd15;
	ld.global.f32 	%f15, [%rd20];
	setp.gt.f32 	%p11, %f6, %f15;
	@%p11 bra 	$L__BB1_34;
	atom.global.add.f32 	%f16, [%rd20], %f6;
	st.global.f32 	[%rd20], %f16;
$L__BB1_34:
	add.s32 	%r53, %r43, %r53;
	setp.lt.s32 	%p12, %r53, %r29;
	@%p12 bra 	$L__BB1_26;
$L__BB1_35:
	ret;

}
	// .globl	_Z7kernelCiPfS_
.visible .entry _Z7kernelCiPfS_(
	.param .u32 _Z7kernelCiPfS__param_0,
	.param .u64 .ptr .align 1 _Z7kernelCiPfS__param_1,
	.param .u64 .ptr .align 1 _Z7kernelCiPfS__param_2
)
{
	.reg .pred 	%p<15>;
	.reg .b32 	%r<32>;
	.reg .b32 	%f<96>;
	.reg .b64 	%rd<25>;

	ld.param.u32 	%r21, [_Z7kernelCiPfS__param_0];
	ld.param.u64 	%rd12, [_Z7kernelCiPfS__param_1];
	ld.param.u64 	%rd13, [_Z7kernelCiPfS__param_2];
	cvta.to.global.u64 	%rd1, %rd13;
	cvta.to.global.u64 	%rd2, %rd12;
	mov.u32 	%r22, %ctaid.x;
	mov.u32 	%r1, %ntid.x;
	mov.u32 	%r23, %tid.x;
	mad.lo.s32 	%r27, %r22, %r1, %r23;
	setp.ge.s32 	%p1, %r27, %r21;
	setp.lt.s32 	%p2, %r21, 128;
	or.pred  	%p3, %p1, %p2;
	@%p3 bra 	$L__BB2_4;
	shr.u32 	%r24, %r21, 7;
	add.s32 	%r3, %r24, -1;
	and.b32  	%r4, %r24, 15;
	add.s32 	%r5, %r4, -1;
	and.b32  	%r6, %r24, 7;
	add.s32 	%r7, %r6, -1;
	and.b32  	%r8, %r24, 16777200;
	and.b32  	%r9, %r24, 3;
	neg.s32 	%r10, %r8;
	add.s64 	%rd3, %rd2, 32;
	add.s64 	%rd4, %rd1, 32;
	mov.u32 	%r25, %nctaid.x;
	mul.lo.s32 	%r11, %r1, %r25;
$L__BB2_2:
	mul.wide.s32 	%rd14, %r27, 4;
	add.s64 	%rd15, %rd2, %rd14;
	ld.global.f32 	%f1, [%rd15];
	add.s64 	%rd5, %rd1, %rd14;
	ld.global.f32 	%f2, [%rd5];
	setp.gt.f32 	%p4, %f1, %f2;
	@%p4 bra 	$L__BB2_5;
$L__BB2_3:
	add.s32 	%r27, %r27, %r11;
	setp.lt.s32 	%p14, %r27, %r21;
	@%p14 bra 	$L__BB2_2;
$L__BB2_4:
	ret;
$L__BB2_5:
	setp.lt.u32 	%p5, %r3, 15;
	mov.b32 	%r30, 0;
	mov.u64 	%rd23, %rd4;
	mov.u64 	%rd24, %rd3;
	mov.u32 	%r28, %r10;
	@%p5 bra 	$L__BB2_6;
	bra.uni 	$L__BB2_16;
$L__BB2_6:
	setp.eq.s32 	%p7, %r4, 0;
	@%p7 bra 	$L__BB2_3;
	setp.lt.u32 	%p8, %r5, 7;
	@%p8 bra 	$L__BB2_9;
	mul.wide.u32 	%rd16, %r30, 4;
	add.s64 	%rd17, %rd2, %rd16;
	ld.global.f32 	%f51, [%rd17];
	add.s64 	%rd18, %rd1, %rd16;
	ld.global.f32 	%f52, [%rd18];
	add.f32 	%f53, %f51, %f52;
	st.global.f32 	[%rd5], %f53;
	ld.global.f32 	%f54, [%rd17+4];
	ld.global.f32 	%f55, [%rd18+4];
	add.f32 	%f56, %f54, %f55;
	st.global.f32 	[%rd5], %f56;
	ld.global.f32 	%f57, [%rd17+8];
	ld.global.f32 	%f58, [%rd18+8];
	add.f32 	%f59, %f57, %f58;
	st.global.f32 	[%rd5], %f59;
	ld.global.f32 	%f60, [%rd17+12];
	ld.global.f32 	%f61, [%rd18+12];
	add.f32 	%f62, %f60, %f61;
	st.global.f32 	[%rd5], %f62;
	ld.global.f32 	%f63, [%rd17+16];
	ld.global.f32 	%f64, [%rd18+16];
	add.f32 	%f65, %f63, %f64;
	st.global.f32 	[%rd5], %f65;
	ld.global.f32 	%f66, [%rd17+20];
	ld.global.f32 	%f67, [%rd18+20];
	add.f32 	%f68, %f66, %f67;
	st.global.f32 	[%rd5], %f68;
	ld.global.f32 	%f69, [%rd17+24];
	ld.global.f32 	%f70, [%rd18+24];
	add.f32 	%f71, %f69, %f70;
	st.global.f32 	[%rd5], %f71;
	ld.global.f32 	%f72, [%rd17+28];
	ld.global.f32 	%f73, [%rd18+28];
	add.f32 	%f74, %f72, %f73;
	st.global.f32 	[%rd5], %f74;
	add.s32 	%r30, %r30, 8;
$L__BB2_9:
	setp.eq.s32 	%p9, %r6, 0;
	@%p9 bra 	$L__BB2_3;
	setp.lt.u32 	%p10, %r7, 3;
	@%p10 bra 	$L__BB2_12;
	mul.wide.u32 	%rd19, %r30, 4;
	add.s64 	%rd20, %rd2, %rd19;
	ld.global.f32 	%f75, [%rd20];
	add.s64 	%rd21, %rd1, %rd19;
	ld.global.f32 	%f76, [%rd21];
	add.f32 	%f77, %f75, %f76;
	st.global.f32 	[%rd5], %f77;
	ld.global.f32 	%f78, [%rd20+4];
	ld.global.f32 	%f79, [%rd21+4];
	add.f32 	%f80, %f78, %f79;
	st.global.f32 	[%rd5], %f80;
	ld.global.f32 	%f81, [%rd20+8];
	ld.global.f32 	%f82, [%rd21+8];
	add.f32 	%f83, %f81, %f82;
	st.global.f32 	[%rd5], %f83;
	ld.global.f32 	%f84, [%rd20+12];
	ld.global.f32 	%f85, [%rd21+12];
	add.f32 	%f86, %f84, %f85;
	st.global.f32 	[%rd5], %f86;
	add.s32 	%r30, %r30, 4;
$L__BB2_12:
	setp.eq.s32 	%p11, %r9, 0;
	@%p11 bra 	$L__BB2_3;
	setp.eq.s32 	%p12, %r9, 1;
	mul.wide.u32 	%rd22, %r30, 4;
	add.s64 	%rd10, %rd2, %rd22;
	ld.global.f32 	%f87, [%rd10];
	add.s64 	%rd11, %rd1, %rd22;
	ld.global.f32 	%f88, [%rd11];
	add.f32 	%f89, %f87, %f88;
	st.global.f32 	[%rd5], %f89;
	@%p12 bra 	$L__BB2_3;
	setp.eq.s32 	%p13, %r9, 2;
	ld.global.f32 	%f90, [%rd10+4];
	ld.global.f32 	%f91, [%rd11+4];
	add.f32 	%f92, %f90, %f91;
	st.global.f32 	[%rd5], %f92;
	@%p13 bra 	$L__BB2_3;
	ld.global.f32 	%f93, [%rd10+8];
	ld.global.f32 	%f94, [%rd11+8];
	add.f32 	%f95, %f93, %f94;
	st.global.f32 	[%rd5], %f95;
	bra.uni 	$L__BB2_3;
$L__BB2_16:
	.pragma "nounroll";
	ld.global.f32 	%f3, [%rd24+-32];
	ld.global.f32 	%f4, [%rd23+-32];
	add.f32 	%f5, %f3, %f4;
	st.global.f32 	[%rd5], %f5;
	ld.global.f32 	%f6, [%rd24+-28];
	ld.global.f32 	%f7, [%rd23+-28];
	add.f32 	%f8, %f6, %f7;
	st.global.f32 	[%rd5], %f8;
	ld.global.f32 	%f9, [%rd24+-24];
	ld.global.f32 	%f10, [%rd23+-24];
	add.f32 	%f11, %f9, %f10;
	st.global.f32 	[%rd5], %f11;
	ld.global.f32 	%f12, [%rd24+-20];
	ld.global.f32 	%f13, [%rd23+-20];
	add.f32 	%f14, %f12, %f13;
	st.global.f32 	[%rd5], %f14;
	ld.global.f32 	%f15, [%rd24+-16];
	ld.global.f32 	%f16, [%rd23+-16];
	add.f32 	%f17, %f15, %f16;
	st.global.f32 	[%rd5], %f17;
	ld.global.f32 	%f18, [%rd24+-12];
	ld.global.f32 	%f19, [%rd23+-12];
	add.f32 	%f20, %f18, %f19;
	st.global.f32 	[%rd5], %f20;
	ld.global.f32 	%f21, [%rd24+-8];
	ld.global.f32 	%f22, [%rd23+-8];
	add.f32 	%f23, %f21, %f22;
	st.global.f32 	[%rd5], %f23;
	ld.global.f32 	%f24, [%rd24+-4];
	ld.global.f32 	%f25, [%rd23+-4];
	add.f32 	%f26, %f24, %f25;
	st.global.f32 	[%rd5], %f26;
	ld.global.f32 	%f27, [%rd24];
	ld.global.f32 	%f28, [%rd23];
	add.f32 	%f29, %f27, %f28;
	st.global.f32 	[%rd5], %f29;
	ld.global.f32 	%f30, [%rd24+4];
	ld.global.f32 	%f31, [%rd23+4];
	add.f32 	%f32, %f30, %f31;
	st.global.f32 	[%rd5], %f32;
	ld.global.f32 	%f33, [%rd24+8];
	ld.global.f32 	%f34, [%rd23+8];
	add.f32 	%f35, %f33, %f34;
	st.global.f32 	[%rd5], %f35;
	ld.global.f32 	%f36, [%rd24+12];
	ld.global.f32 	%f37, [%rd23+12];
	add.f32 	%f38, %f36, %f37;
	st.global.f32 	[%rd5], %f38;
	ld.global.f32 	%f39, [%rd24+16];
	ld.global.f32 	%f40, [%rd23+16];
	add.f32 	%f41, %f39, %f40;
	st.global.f32 	[%rd5], %f41;
	ld.global.f32 	%f42, [%rd24+20];
	ld.global.f32 	%f43, [%rd23+20];
	add.f32 	%f44, %f42, %f43;
	st.global.f32 	[%rd5], %f44;
	ld.global.f32 	%f45, [%rd24+24];
	ld.global.f32 	%f46, [%rd23+24];
	add.f32 	%f47, %f45, %f46;
	st.global.f32 	[%rd5], %f47;
	ld.global.f32 	%f48, [%rd24+28];
	ld.global.f32 	%f49, [%rd23+28];
	add.f32 	%f50, %f48, %f49;
	st.global.f32 	[%rd5], %f50;
	add.s32 	%r28, %r28, 16;
	add.s64 	%rd24, %rd24, 64;
	add.s64 	%rd23, %rd23, 64;
	setp.eq.s32 	%p6, %r28, 0;
	mov.u32 	%r30, %r8;
	@%p6 bra 	$L__BB2_6;
	bra.uni 	$L__BB2_16;

}
	// .globl	_Z7kernelDiPfS_
.visible .entry _Z7kernelDiPfS_(
	.param .u32 _Z7kernelDiPfS__param_0,
	.param .u64 .ptr .align 1 _Z7kernelDiPfS__param_1,
	.param .u64 .ptr .align 1 _Z7kernelDiPfS__param_2
)
{
	.reg .pred 	%p<14>;
	.reg .b32 	%r<32>;
	.reg .b32 	%f<63>;
	.reg .b64 	%rd<24>;

	ld.param.u32 	%r21, [_Z7kernelDiPfS__param_0];
	ld.param.u64 	%rd12, [_Z7kernelDiPfS__param_1];
	ld.param.u64 	%rd13, [_Z7kernelDiPfS__param_2];
	cvta.to.global.u64 	%rd1, %rd13;
	cvta.to.global.u64 	%rd2, %rd12;
	mov.u32 	%r22, %ctaid.x;
	mov.u32 	%r1, %ntid.x;
	mov.u32 	%r23, %tid.x;
	mad.lo.s32 	%r27, %r22, %r1, %r23;
	setp.ge.s32 	%p1, %r27, %r21;
	setp.lt.s32 	%p2, %r21, 128;
	or.pred  	%p3, %p1, %p2;
	@%p3 bra 	$L__BB3_16;
	shr.u32 	%r24, %r21, 7;
	add.s32 	%r3, %r24, -1;
	and.b32  	%r4, %r24, 15;
	add.s32 	%r5, %r4, -1;
	and.b32  	%r6, %r24, 7;
	add.s32 	%r7, %r6, -1;
	and.b32  	%r8, %r24, 16777200;
	and.b32  	%r9, %r24, 3;
	neg.s32 	%r10, %r8;
	add.s64 	%rd3, %rd2, 32;
	add.s64 	%rd4, %rd1, 32;
	mov.u32 	%r25, %nctaid.x;
	mul.lo.s32 	%r11, %r1, %r25;
$L__BB3_2:
	setp.lt.u32 	%p4, %r3, 15;
	mul.wide.s32 	%rd14, %r27, 4;
	add.s64 	%rd5, %rd1, %rd14;
	mov.b32 	%r30, 0;
	@%p4 bra 	$L__BB3_5;
	mov.u64 	%rd22, %rd4;
	mov.u64 	%rd23, %rd3;
	mov.u32 	%r28, %r10;
$L__BB3_4:
	.pragma "nounroll";
	ld.global.f32 	%f1, [%rd23+-32];
	atom.global.add.f32 	%f2, [%rd22+-32], %f1;
	st.global.f32 	[%rd5], %f2;
	ld.global.f32 	%f3, [%rd23+-28];
	atom.global.add.f32 	%f4, [%rd22+-28], %f3;
	st.global.f32 	[%rd5], %f4;
	ld.global.f32 	%f5, [%rd23+-24];
	atom.global.add.f32 	%f6, [%rd22+-24], %f5;
	st.global.f32 	[%rd5], %f6;
	ld.global.f32 	%f7, [%rd23+-20];
	atom.global.add.f32 	%f8, [%rd22+-20], %f7;
	st.global.f32 	[%rd5], %f8;
	ld.global.f32 	%f9, [%rd23+-16];
	atom.global.add.f32 	%f10, [%rd22+-16], %f9;
	st.global.f32 	[%rd5], %f10;
	ld.global.f32 	%f11, [%rd23+-12];
	atom.global.add.f32 	%f12, [%rd22+-12], %f11;
	st.global.f32 	[%rd5], %f12;
	ld.global.f32 	%f13, [%rd23+-8];
	atom.global.add.f32 	%f14, [%rd22+-8], %f13;
	st.global.f32 	[%rd5], %f14;
	ld.global.f32 	%f15, [%rd23+-4];
	atom.global.add.f32 	%f16, [%rd22+-4], %f15;
	st.global.f32 	[%rd5], %f16;
	ld.global.f32 	%f17, [%rd23];
	atom.global.add.f32 	%f18, [%rd22], %f17;
	st.global.f32 	[%rd5], %f18;
	ld.global.f32 	%f19, [%rd23+4];
	atom.global.add.f32 	%f20, [%rd22+4], %f19;
	st.global.f32 	[%rd5], %f20;
	ld.global.f32 	%f21, [%rd23+8];
	atom.global.add.f32 	%f22, [%rd22+8], %f21;
	st.global.f32 	[%rd5], %f22;
	ld.global.f32 	%f23, [%rd23+12];
	atom.global.add.f32 	%f24, [%rd22+12], %f23;
	st.global.f32 	[%rd5], %f24;
	ld.global.f32 	%f25, [%rd23+16];
	atom.global.add.f32 	%f26, [%rd22+16], %f25;
	st.global.f32 	[%rd5], %f26;
	ld.global.f32 	%f27, [%rd23+20];
	atom.global.add.f32 	%f28, [%rd22+20], %f27;
	st.global.f32 	[%rd5], %f28;
	ld.global.f32 	%f29, [%rd23+24];
	atom.global.add.f32 	%f30, [%rd22+24], %f29;
	st.global.f32 	[%rd5], %f30;
	ld.global.f32 	%f31, [%rd23+28];
	atom.global.add.f32 	%f32, [%rd22+28], %f31;
	st.global.f32 	[%rd5], %f32;
	add.s32 	%r28, %r28, 16;
	add.s64 	%rd23, %rd23, 64;
	add.s64 	%rd22, %rd22, 64;
	setp.ne.s32 	%p5, %r28, 0;
	mov.u32 	%r30, %r8;
	@%p5 bra 	$L__BB3_4;
$L__BB3_5:
	setp.eq.s32 	%p6, %r4, 0;
	@%p6 bra 	$L__BB3_15;
	setp.lt.u32 	%p7, %r5, 7;
	@%p7 bra 	$L__BB3_8;
	mul.wide.u32 	%rd15, %r30, 4;
	add.s64 	%rd16, %rd1, %rd15;
	add.s64 	%rd17, %rd2, %rd15;
	ld.global.f32 	%f33, [%rd17];
	atom.global.add.f32 	%f34, [%rd16], %f33;
	st.global.f32 	[%rd5], %f34;
	ld.global.f32 	%f35, [%rd17+4];
	atom.global.add.f32 	%f36, [%rd16+4], %f35;
	st.global.f32 	[%rd5], %f36;
	ld.global.f32 	%f37, [%rd17+8];
	atom.global.add.f32 	%f38, [%rd16+8], %f37;
	st.global.f32 	[%rd5], %f38;
	ld.global.f32 	%f39, [%rd17+12];
	atom.global.add.f32 	%f40, [%rd16+12], %f39;
	st.global.f32 	[%rd5], %f40;
	ld.global.f32 	%f41, [%rd17+16];
	atom.global.add.f32 	%f42, [%rd16+16], %f41;
	st.global.f32 	[%rd5], %f42;
	ld.global.f32 	%f43, [%rd17+20];
	atom.global.add.f32 	%f44, [%rd16+20], %f43;
	st.global.f32 	[%rd5], %f44;
	ld.global.f32 	%f45, [%rd17+24];
	atom.global.add.f32 	%f46, [%rd16+24], %f45;
	st.global.f32 	[%rd5], %f46;
	ld.global.f32 	%f47, [%rd17+28];
	atom.global.add.f32 	%f48, [%rd16+28], %f47;
	st.global.f32 	[%rd5], %f48;
	add.s32 	%r30, %r30, 8;
$L__BB3_8:
	setp.eq.s32 	%p8, %r6, 0;
	@%p8 bra 	$L__BB3_15;
	setp.lt.u32 	%p9, %r7, 3;
	@%p9 bra 	$L__BB3_11;
	mul.wide.u32 	%rd18, %r30, 4;
	add.s64 	%rd19, %rd1, %rd18;
	add.s64 	%rd20, %rd2, %rd18;
	ld.global.f32 	%f49, [%rd20];
	atom.global.add.f32 	%f50, [%rd19], %f49;
	st.global.f32 	[%rd5], %f50;
	ld.global.f32 	%f51, [%rd20+4];
	atom.global.add.f32 	%f52, [%rd19+4], %f51;
	st.global.f32 	[%rd5], %f52;
	ld.global.f32 	%f53, [%rd20+8];
	atom.global.add.f32 	%f54, [%rd19+8], %f53;
	st.global.f32 	[%rd5], %f54;
	ld.global.f32 	%f55, [%rd20+12];
	atom.global.add.f32 	%f56, [%rd19+12], %f55;
	st.global.f32 	[%rd5], %f56;
	add.s32 	%r30, %r30, 4;
$L__BB3_11:
	setp.eq.s32 	%p10, %r9, 0;
	@%p10 bra 	$L__BB3_15;
	setp.eq.s32 	%p11, %r9, 1;
	mul.wide.u32 	%rd21, %r30, 4;
	add.s64 	%rd10, %rd1, %rd21;
	add.s64 	%rd11, %rd2, %rd21;
	ld.global.f32 	%f57, [%rd11];
	atom.global.add.f32 	%f58, [%rd10], %f57;
	st.global.f32 	[%rd5], %f58;
	@%p11 bra 	$L__BB3_15;
	setp.eq.s32 	%p12, %r9, 2;
	ld.global.f32 	%f59, [%rd11+4];
	atom.global.add.f32 	%f60, [%rd10+4], %f59;
	st.global.f32 	[%rd5], %f60;
	@%p12 bra 	$L__BB3_15;
	ld.global.f32 	%f61, [%rd11+8];
	atom.global.add.f32 	%f62, [%rd10+8], %f61;
	st.global.f32 	[%rd5], %f62;
$L__BB3_15:
	add.s32 	%r27, %r27, %r11;
	setp.lt.s32 	%p13, %r27, %r21;
	@%p13 bra 	$L__BB3_2;
$L__BB3_16:
	ret;

}


// ===== COMPILED SASS (sm_100) =====

	.target	sm_100

	.elftype	@"ET_EXEC"


//--------------------- .note.nv.tkinfo           --------------------------
	.section	.note.nv.tkinfo,"",@"SHT_NOTE"
	.sectionflags	@"SHF_NOTE_NV_TKINFO"
	.tkinfo
        /*0018*/ 	.word	0x00000002
        /*0030*/ 	.string	""
        /*0030*/ 	.string	"ptxas"
        /*0030*/ 	.string	"Cuda compilation tools, release 13.0, V13.0.88"
        /*0030*/ 	.string	"Build cuda_13.0.r13.0/compiler.36424714_0"
        /*0030*/ 	.string	"-arch sm_100 -m 64 "



//--------------------- .note.nv.cuinfo           --------------------------
	.section	.note.nv.cuinfo,"",@"SHT_NOTE"
	.sectionflags	@"SHF_NOTE_NV_CUINFO"
        /*0018*/ 	.short	0x0002
        /*001a*/ 	.short	0x0064
        /*001c*/ 	.short	0x0082
	.zero		2


//--------------------- .nv.info                  --------------------------
	.section	.nv.info,"",@"SHT_CUDA_INFO"
	.align	4


	//----- nvinfo : EIATTR_REGCOUNT
	.align		4
        /*0000*/ 	.byte	0x04, 0x2f
        /*0002*/ 	.short	(.L_1 - .L_0)
	.align		4
.L_0:
        /*0004*/ 	.word	index@(_Z7kernelAiPfS_)
        /*0008*/ 	.word	0x00000020


	//----- nvinfo : EIATTR_FRAME_SIZE
	.align		4
.L_1:
        /*000c*/ 	.byte	0x04, 0x11
        /*000e*/ 	.short	(.L_3 - .L_2)
	.align		4
.L_2:
        /*0010*/ 	.word	index@($__internal_0_$__cuda_sm3x_div_rn_noftz_f32_slowpath)
        /*0014*/ 	.word	0x00000000


	//----- nvinfo : EIATTR_FRAME_SIZE
	.align		4
.L_3:
        /*0018*/ 	.byte	0x04, 0x11
        /*001a*/ 	.short	(.L_5 - .L_4)
	.align		4
.L_4:
        /*001c*/ 	.word	index@(_Z7kernelAiPfS_)
        /*0020*/ 	.word	0x00000000


	//----- nvinfo : EIATTR_REGCOUNT
	.align		4
.L_5:
        /*0024*/ 	.byte	0x04, 0x2f
        /*0026*/ 	.short	(.L_7 - .L_6)
	.align		4
.L_6:
        /*0028*/ 	.word	index@(_Z7kernelBiPfS_)
        /*002c*/ 	.word	0x0000001a


	//----- nvinfo : EIATTR_FRAME_SIZE
	.align		4
.L_7:
        /*0030*/ 	.byte	0x04, 0x11
        /*0032*/ 	.short	(.L_9 - .L_8)
	.align		4
.L_8:
        /*0034*/ 	.word	index@(_Z7kernelBiPfS_)
        /*0038*/ 	.word	0x00000000


	//----- nvinfo : EIATTR_REGCOUNT
	.align		4
.L_9:
        /*003c*/ 	.byte	0x04, 0x2f
        /*003e*/ 	.short	(.L_11 - .L_10)
	.align		4
.L_10:
        /*0040*/ 	.word	index@(_Z7kernelCiPfS_)
        /*0044*/ 	.word	0x0000001c


	//----- nvinfo : EIATTR_FRAME_SIZE
	.align		4
.L_11:
        /*0048*/ 	.byte	0x04, 0x11
        /*004a*/ 	.short	(.L_13 - .L_12)
	.align		4
.L_12:
        /*004c*/ 	.word	index@(_Z7kernelCiPfS_)
        /*0050*/ 	.word	0x00000000


	//----- nvinfo : EIATTR_REGCOUNT
	.align		4
.L_13:
        /*0054*/ 	.byte	0x04, 0x2f
        /*0056*/ 	.short	(.L_15 - .L_14)
	.align		4
.L_14:
        /*0058*/ 	.word	index@(_Z7kernelDiPfS_)
        /*005c*/ 	.word	0x0000001e


	//----- nvinfo : EIATTR_FRAME_SIZE
	.align		4
.L_15:
        /*0060*/ 	.byte	0x04, 0x11
        /*0062*/ 	.short	(.L_17 - .L_16)
	.align		4
.L_16:
        /*0064*/ 	.word	index@(_Z7kernelDiPfS_)
        /*0068*/ 	.word	0x00000000


	//----- nvinfo : EIATTR_MIN_STACK_SIZE
	.align		4
.L_17:
        /*006c*/ 	.byte	0x04, 0x12
        /*006e*/ 	.short	(.L_19 - .L_18)
	.align		4
.L_18:
        /*0070*/ 	.word	index@(_Z7kernelDiPfS_)
        /*0074*/ 	.word	0x00000000


	//----- nvinfo : EIATTR_MIN_STACK_SIZE
	.align		4
.L_19:
        /*0078*/ 	.byte	0x04, 0x12
        /*007a*/ 	.short	(.L_21 - .L_20)
	.align		4
.L_20:
        /*007c*/ 	.word	index@(_Z7kernelCiPfS_)
        /*0080*/ 	.word	0x00000000


	//----- nvinfo : EIATTR_MIN_STACK_SIZE
	.align		4
.L_21:
        /*0084*/ 	.byte	0x04, 0x12
        /*0086*/ 	.short	(.L_23 - .L_22)
	.align		4
.L_22:
        /*0088*/ 	.word	index@(_Z7kernelBiPfS_)
        /*008c*/ 	.word	0x00000000


	//----- nvinfo : EIATTR_MIN_STACK_SIZE
	.align		4
.L_23:
        /*0090*/ 	.byte	0x04, 0x12
        /*0092*/ 	.short	(.L_25 - .L_24)
	.align		4
.L_24:
        /*0094*/ 	.word	index@(_Z7kernelAiPfS_)
        /*0098*/ 	.word	0x00000000
.L_25:


//--------------------- .nv.compat                --------------------------
	.section	.nv.compat,"",@"SHT_CUDA_COMPAT_INFO"
	.align	4
        /*0000*/ 	.byte	0x02, 0x09, 0x00, 0x00, 0x02, 0x02, 0x01, 0x00, 0x02, 0x05, 0x05, 0x00, 0x03, 0x07, 0x01, 0x01
        /*0010*/ 	.byte	0x02, 0x03, 0x00, 0x00, 0x02, 0x06, 0x01, 0x00, 0x04, 0x0b, 0x08, 0x00, 0x01, 0x00, 0x00, 0x00
        /*0020*/ 	.byte	0x00, 0x00, 0x00, 0x00


//--------------------- .nv.info._Z7kernelDiPfS_  --------------------------
	.section	.nv.info._Z7kernelDiPfS_,"",@"SHT_CUDA_INFO"
	.sectionflags	@""
	.align	4


	//----- nvinfo : EIATTR_CUDA_API_VERSION
	.align		4
        /*0000*/ 	.byte	0x04, 0x37
        /*0002*/ 	.short	(.L_27 - .L_26)
.L_26:
        /*0004*/ 	.word	0x00000082


	//----- nvinfo : EIATTR_KPARAM_INFO
	.align		4
.L_27:
        /*0008*/ 	.byte	0x04, 0x17
        /*000a*/ 	.short	(.L_29 - .L_28)
.L_28:
        /*000c*/ 	.word	0x00000000
        /*0010*/ 	.short	0x0002
        /*0012*/ 	.short	0x0010
        /*0014*/ 	.byte	0x00, 0xf5, 0x21, 0x00


	//----- nvinfo : EIATTR_KPARAM_INFO
	.align		4
.L_29:
        /*0018*/ 	.byte	0x04, 0x17
        /*001a*/ 	.short	(.L_31 - .L_30)
.L_30:
        /*001c*/ 	.word	0x00000000
        /*0020*/ 	.short	0x0001
        /*0022*/ 	.short	0x0008
        /*0024*/ 	.byte	0x00, 0xf5, 0x21, 0x00


	//----- nvinfo : EIATTR_KPARAM_INFO
	.align		4
.L_31:
        /*0028*/ 	.byte	0x04, 0x17
        /*002a*/ 	.short	(.L_33 - .L_32)
.L_32:
        /*002c*/ 	.word	0x00000000
        /*0030*/ 	.short	0x0000
        /*0032*/ 	.short	0x0000
        /*0034*/ 	.byte	0x00, 0xf0, 0x11, 0x00


	//----- nvinfo : EIATTR_SPARSE_MMA_MASK
	.align		4
.L_33:
        /*0038*/ 	.byte	0x03, 0x50
        /*003a*/ 	.short	0x0000


	//----- nvinfo : EIATTR_MAXREG_COUNT
	.align		4
        /*003c*/ 	.byte	0x03, 0x1b
        /*003e*/ 	.short	0x00ff


	//----- nvinfo : EIATTR_MERCURY_ISA_VERSION
	.align		4
        /*0040*/ 	.byte	0x03, 0x5f
        /*0042*/ 	.short	0x0101


	//----- nvinfo : EIATTR_VRC_CTA_INIT_COUNT
	.align		4
        /*0044*/ 	.byte	0x02, 0x4a
	.zero		1
	.zero		1


	//----- nvinfo : EIATTR_EXIT_INSTR_OFFSETS
	.align		4
        /*0048*/ 	.byte	0x04, 0x1c
        /*004a*/ 	.short	(.L_35 - .L_34)


	//   ....[0]....
.L_34:
        /*004c*/ 	.word	0x00000080


	//   ....[1]....
        /*0050*/ 	.word	0x00000ab0


	//----- nvinfo : EIATTR_CRS_STACK_SIZE
	.align		4
.L_35:
        /*0054*/ 	.byte	0x04, 0x1e
        /*0056*/ 	.short	(.L_37 - .L_36)
.L_36:
        /*0058*/ 	.word	0x00000000


	//----- nvinfo : EIATTR_CBANK_PARAM_SIZE
	.align		4
.L_37:
        /*005c*/ 	.byte	0x03, 0x19
        /*005e*/ 	.short	0x0018


	//----- nvinfo : EIATTR_PARAM_CBANK
	.align		4
        /*0060*/ 	.byte	0x04, 0x0a
        /*0062*/ 	.short	(.L_39 - .L_38)
	.align		4
.L_38:
        /*0064*/ 	.word	index@(.nv.constant0._Z7kernelDiPfS_)
        /*0068*/ 	.short	0x0380
        /*006a*/ 	.short	0x0018


	//----- nvinfo : EIATTR_SW_WAR
	.align		4
.L_39:
        /*006c*/ 	.byte	0x04, 0x36
        /*006e*/ 	.short	(.L_41 - .L_40)
.L_40:
        /*0070*/ 	.word	0x00000008
.L_41:


//--------------------- .nv.info._Z7kernelCiPfS_  --------------------------
	.section	.nv.info._Z7kernelCiPfS_,"",@"SHT_CUDA_INFO"
	.sectionflags	@""
	.align	4


	//----- nvinfo : EIATTR_CUDA_API_VERSION
	.align		4
        /*0000*/ 	.byte	0x04, 0x37
        /*0002*/ 	.short	(.L_43 - .L_42)
.L_42:
        /*0004*/ 	.word	0x00000082


	//----- nvinfo : EIATTR_KPARAM_INFO
	.align		4
.L_43:
        /*0008*/ 	.byte	0x04, 0x17
        /*000a*/ 	.short	(.L_45 - .L_44)
.L_44:
        /*000c*/ 	.word	0x00000000
        /*0010*/ 	.short	0x0002
        /*0012*/ 	.short	0x0010
        /*0014*/ 	.byte	0x00, 0xf5, 0x21, 0x00


	//----- nvinfo : EIATTR_KPARAM_INFO
	.align		4
.L_45:
        /*0018*/ 	.byte	0x04, 0x17
        /*001a*/ 	.short	(.L_47 - .L_46)
.L_46:
        /*001c*/ 	.word	0x00000000
        /*0020*/ 	.short	0x0001
        /*0022*/ 	.short	0x0008
        /*0024*/ 	.byte	0x00, 0xf5, 0x21, 0x00


	//----- nvinfo : EIATTR_KPARAM_INFO
	.align		4
.L_47:
        /*0028*/ 	.byte	0x04, 0x17
        /*002a*/ 	.short	(.L_49 - .L_48)
.L_48:
        /*002c*/ 	.word	0x00000000
        /*0030*/ 	.short	0x0000
        /*0032*/ 	.short	0x0000
        /*0034*/ 	.byte	0x00, 0xf0, 0x11, 0x00


	//----- nvinfo : EIATTR_SPARSE_MMA_MASK
	.align		4
.L_49:
        /*0038*/ 	.byte	0x03, 0x50
        /*003a*/ 	.short	0x0000


	//----- nvinfo : EIATTR_MAXREG_COUNT
	.align		4
        /*003c*/ 	.byte	0x03, 0x1b
        /*003e*/ 	.short	0x00ff


	//----- nvinfo : EIATTR_MERCURY_ISA_VERSION
	.align		4
        /*0040*/ 	.byte	0x03, 0x5f
        /*0042*/ 	.short	0x0101


	//----- nvinfo : EIATTR_VRC_CTA_INIT_COUNT
	.align		4
        /*0044*/ 	.byte	0x02, 0x4a
	.zero		1
	.zero		1


	//----- nvinfo : EIATTR_EXIT_INSTR_OFFSETS
	.align		4
        /*0048*/ 	.byte	0x04, 0x1c
        /*004a*/ 	.short	(.L_51 - .L_50)


	//   ....[0]....
.L_50:
        /*004c*/ 	.word	0x00000080


	//   ....[1]....
        /*0050*/ 	.word	0x00000cf0


	//----- nvinfo : EIATTR_CRS_STACK_SIZE
	.align		4
.L_51:
        /*0054*/ 	.byte	0x04, 0x1e
        /*0056*/ 	.short	(.L_53 - .L_52)
.L_52:
        /*0058*/ 	.word	0x00000000


	//----- nvinfo : EIATTR_CBANK_PARAM_SIZE
	.align		4
.L_53:
        /*005c*/ 	.byte	0x03, 0x19
        /*005e*/ 	.short	0x0018


	//----- nvinfo : EIATTR_PARAM_CBANK
	.align		4
        /*0060*/ 	.byte	0x04, 0x0a
        /*0062*/ 	.short	(.L_55 - .L_54)
	.align		4
.L_54:
        /*0064*/ 	.word	index@(.nv.constant0._Z7kernelCiPfS_)
        /*0068*/ 	.short	0x0380
        /*006a*/ 	.short	0x0018


	//----- nvinfo : EIATTR_SW_WAR
	.align		4
.L_55:
        /*006c*/ 	.byte	0x04, 0x36
        /*006e*/ 	.short	(.L_57 - .L_56)
.L_56:
        /*0070*/ 	.word	0x00000008
.L_57:


//--------------------- .nv.info._Z7kernelBiPfS_  --------------------------
	.section	.nv.info._Z7kernelBiPfS_,"",@"SHT_CUDA_INFO"
	.sectionflags	@""
	.align	4


	//----- nvinfo : EIATTR_CUDA_API_VERSION
	.align		4
        /*0000*/ 	.byte	0x04, 0x37
        /*0002*/ 	.short	(.L_59 - .L_58)
.L_58:
        /*0004*/ 	.word	0x00000082


	//----- nvinfo : EIATTR_KPARAM_INFO
	.align		4
.L_59:
        /*0008*/ 	.byte	0x04, 0x17
        /*000a*/ 	.short	(.L_61 - .L_60)
.L_60:
        /*000c*/ 	.word	0x00000000
        /*0010*/ 	.short	0x0002
        /*0012*/ 	.short	0x0010
        /*0014*/ 	.byte	0x00, 0xf5, 0x21, 0x00


	//----- nvinfo : EIATTR_KPARAM_INFO
	.align		4
.L_61:
        /*0018*/ 	.byte	0x04, 0x17
        /*001a*/ 	.short	(.L_63 - .L_62)
.L_62:
        /*001c*/ 	.word	0x00000000
        /*0020*/ 	.short	0x0001
        /*0022*/ 	.short	0x0008
        /*0024*/ 	.byte	0x00, 0xf5, 0x21, 0x00


	//----- nvinfo : EIATTR_KPARAM_INFO
	.align		4
.L_63:
        /*0028*/ 	.byte	0x04, 0x17
        /*002a*/ 	.short	(.L_65 - .L_64)
.L_64:
        /*002c*/ 	.word	0x00000000
        /*0030*/ 	.short	0x0000
        /*0032*/ 	.short	0x0000
        /*0034*/ 	.byte	0x00, 0xf0, 0x11, 0x00


	//----- nvinfo : EIATTR_SPARSE_MMA_MASK
	.align		4
.L_65:
        /*0038*/ 	.byte	0x03, 0x50
        /*003a*/ 	.short	0x0000


	//----- nvinfo : EIATTR_MAXREG_COUNT
	.align		4
        /*003c*/ 	.byte	0x03, 0x1b
        /*003e*/ 	.short	0x00ff


	//----- nvinfo : EIATTR_MERCURY_ISA_VERSION
	.align		4
        /*0040*/ 	.byte	0x03, 0x5f
        /*0042*/ 	.short	0x0101


	//----- nvinfo : EIATTR_VRC_CTA_INIT_COUNT
	.align		4
        /*0044*/ 	.byte	0x02, 0x4a
	.zero		1
	.zero		1


	//----- nvinfo : EIATTR_EXIT_INSTR_OFFSETS
	.align		4
        /*0048*/ 	.byte	0x04, 0x1c
        /*004a*/ 	.short	(.L_67 - .L_66)


	//   ....[0]....
.L_66:
        /*004c*/ 	.word	0x00000090


	//   ....[1]....
        /*0050*/ 	.word	0x00000d40


	//   ....[2]....
        /*0054*/ 	.word	0x00001090


	//   ....[3]....
        /*0058*/ 	.word	0x00001350


	//----- nvinfo : EIATTR_CRS_STACK_SIZE
	.align		4
.L_67:
        /*005c*/ 	.byte	0x04, 0x1e
        /*005e*/ 	.short	(.L_69 - .L_68)
.L_68:
        /*0060*/ 	.word	0x00000000


	//----- nvinfo : EIATTR_CBANK_PARAM_SIZE
	.align		4
.L_69:
        /*0064*/ 	.byte	0x03, 0x19
        /*0066*/ 	.short	0x0018


	//----- nvinfo : EIATTR_PARAM_CBANK
	.align		4
        /*0068*/ 	.byte	0x04, 0x0a
        /*006a*/ 	.short	(.L_71 - .L_70)
	.align		4
.L_70:
        /*006c*/ 	.word	index@(.nv.constant0._Z7kernelBiPfS_)
        /*0070*/ 	.short	0x0380
        /*0072*/ 	.short	0x0018


	//----- nvinfo : EIATTR_SW_WAR
	.align		4
.L_71:
        /*0074*/ 	.byte	0x04, 0x36
        /*0076*/ 	.short	(.L_73 - .L_72)
.L_72:
        /*0078*/ 	.word	0x00000008
.L_73:


//--------------------- .nv.info._Z7kernelAiPfS_  --------------------------
	.section	.nv.info._Z7kernelAiPfS_,"",@"SHT_CUDA_INFO"
	.sectionflags	@""
	.align	4


	//----- nvinfo : EIATTR_CUDA_API_VERSION
	.align		4
        /*0000*/ 	.byte	0x04, 0x37
        /*0002*/ 	.short	(.L_75 - .L_74)
.L_74:
        /*0004*/ 	.word	0x00000082


	//----- nvinfo : EIATTR_KPARAM_INFO
	.align		4
.L_75:
        /*0008*/ 	.byte	0x04, 0x17
        /*000a*/ 	.short	(.L_77 - .L_76)
.L_76:
        /*000c*/ 	.word	0x00000000
        /*0010*/ 	.short	0x0002
        /*0012*/ 	.short	0x0010
        /*0014*/ 	.byte	0x00, 0xf5, 0x21, 0x00


	//----- nvinfo : EIATTR_KPARAM_INFO
	.align		4
.L_77:
        /*0018*/ 	.byte	0x04, 0x17
        /*001a*/ 	.short	(.L_79 - .L_78)
.L_78:
        /*001c*/ 	.word	0x00000000
        /*0020*/ 	.short	0x0001
        /*0022*/ 	.short	0x0008
        /*0024*/ 	.byte	0x00, 0xf5, 0x21, 0x00


	//----- nvinfo : EIATTR_KPARAM_INFO
	.align		4
.L_79:
        /*0028*/ 	.byte	0x04, 0x17
        /*002a*/ 	.short	(.L_81 - .L_80)
.L_80:
        /*002c*/ 	.word	0x00000000
        /*0030*/ 	.short	0x0000
        /*0032*/ 	.short	0x0000
        /*0034*/ 	.byte	0x00, 0xf0, 0x11, 0x00


	//----- nvinfo : EIATTR_SPARSE_MMA_MASK
	.align		4
.L_81:
        /*0038*/ 	.byte	0x03, 0x50
        /*003a*/ 	.short	0x0000


	//----- nvinfo : EIATTR_MAXREG_COUNT
	.align		4
        /*003c*/ 	.byte	0x03, 0x1b
        /*003e*/ 	.short	0x00ff


	//----- nvinfo : EIATTR_MERCURY_ISA_VERSION
	.align		4
        /*0040*/ 	.byte	0x03, 0x5f
        /*0042*/ 	.short	0x0101


	//----- nvinfo : EIATTR_VRC_CTA_INIT_COUNT
	.align		4
        /*0044*/ 	.byte	0x02, 0x4a
	.zero		1
	.zero		1


	//----- nvinfo : EIATTR_EXIT_INSTR_OFFSETS
	.align		4
        /*0048*/ 	.byte	0x04, 0x1c
        /*004a*/ 	.short	(.L_83 - .L_82)


	//   ....[0]....
.L_82:
        /*004c*/ 	.word	0x00000080


	//   ....[1]....
        /*0050*/ 	.word	0x00002a40


	//----- nvinfo : EIATTR_CRS_STACK_SIZE
	.align		4
.L_83:
        /*0054*/ 	.byte	0x04, 0x1e
        /*0056*/ 	.short	(.L_85 - .L_84)
.L_84:
        /*0058*/ 	.word	0x00000000


	//----- nvinfo : EIATTR_CBANK_PARAM_SIZE
	.align		4
.L_85:
        /*005c*/ 	.byte	0x03, 0x19
        /*005e*/ 	.short	0x0018


	//----- nvinfo : EIATTR_PARAM_CBANK
	.align		4
        /*0060*/ 	.byte	0x04, 0x0a
        /*0062*/ 	.short	(.L_87 - .L_86)
	.align		4
.L_86:
        /*0064*/ 	.word	index@(.nv.constant0._Z7kernelAiPfS_)
        /*0068*/ 	.short	0x0380
        /*006a*/ 	.short	0x0018


	//----- nvinfo : EIATTR_SW_WAR
	.align		4
.L_87:
        /*006c*/ 	.byte	0x04, 0x36
        /*006e*/ 	.short	(.L_89 - .L_88)
.L_88:
        /*0070*/ 	.word	0x00000008
.L_89:


//--------------------- .nv.callgraph             --------------------------
	.section	.nv.callgraph,"",@"SHT_CUDA_CALLGRAPH"
	.align	4
	.sectionentsize	8
	.align		4
        /*0000*/ 	.word	0x00000000
	.align		4
        /*0004*/ 	.word	0xffffffff
	.align		4
        /*0008*/ 	.word	0x00000000
	.align		4
        /*000c*/ 	.word	0xfffffffe
	.align		4
        /*0010*/ 	.word	0x00000000
	.align		4
        /*0014*/ 	.word	0xfffffffd
	.align		4
        /*0018*/ 	.word	0x00000000
	.align		4
        /*001c*/ 	.word	0xfffffffc


//--------------------- .text._Z7kernelDiPfS_     --------------------------
	.section	.text._Z7kernelDiPfS_,"ax",@progbits
	.align	128
        .global         _Z7kernelDiPfS_
        .type           _Z7kernelDiPfS_,@function
        .size           _Z7kernelDiPfS_,(.L_x_96 - _Z7kernelDiPfS_)
        .other          _Z7kernelDiPfS_,@"STO_CUDA_ENTRY STV_DEFAULT"
_Z7kernelDiPfS_:
.text._Z7kernelDiPfS_:
[----:B------:R-:W-:Y:S01]  /*0000*/  LDC R1, c[0x0][0x37c] ;  /* 0x0000df00ff017b82 */ /* 0x000fe20000000800 */
[----:B------:R-:W0:Y:S07]  /*0010*/  S2R R7, SR_TID.X ;  /* 0x0000000000077919 */ /* 0x000e2e0000002100 */
[----:B------:R-:W0:Y:S08]  /*0020*/  S2UR UR4, SR_CTAID.X ;  /* 0x00000000000479c3 */ /* 0x000e300000002500 */
[----:B------:R-:W0:Y:S08]  /*0030*/  LDC R6, c[0x0][0x360] ;  /* 0x0000d800ff067b82 */ /* 0x000e300000000800 */
[----:B------:R-:W1:Y:S01]  /*0040*/  LDC R8, c[0x0][0x380] ;  /* 0x0000e000ff087b82 */ /* 0x000e620000000800 */
[----:B0-----:R-:W-:Y:S01]  /*0050*/  IMAD R7, R6, UR4, R7 ;  /* 0x0000000406077c24 */ /* 0x001fe2000f8e0207 */
[----:B-1----:R-:W-:-:S04]  /*0060*/  ISETP.GE.AND P0, PT, R8, 0x80, PT ;  /* 0x000000800800780c */ /* 0x002fc80003f06270 */
[----:B------:R-:W-:-:S13]  /*0070*/  ISETP.GE.OR P0, PT, R7, R8, !P0 ;  /* 0x000000080700720c */ /* 0x000fda0004706670 */
[----:B------:R-:W-:Y:S05]  /*0080*/  @P0 EXIT ;  /* 0x000000000000094d */ /* 0x000fea0003800000 */
[----:B------:R-:W-:Y:S01]  /*0090*/  SHF.R.U32.HI R8, RZ, 0x7, R8 ;  /* 0x00000007ff087819 */ /* 0x000fe20000011608 */
[----:B------:R-:W0:Y:S03]  /*00a0*/  LDCU.64 UR6, c[0x0][0x388] ;  /* 0x00007100ff0677ac */ /* 0x000e260008000a00 */
[C---:B------:R-:W-:Y:S01]  /*00b0*/  LOP3.LUT R16, R8.reuse, 0xf, RZ, 0xc0, !PT ;  /* 0x0000000f08107812 */ /* 0x040fe200078ec0ff */
[----:B------:R-:W1:Y:S01]  /*00c0*/  LDCU.64 UR4, c[0x0][0x390] ;  /* 0x00007200ff0477ac */ /* 0x000e620008000a00 */
[C---:B------:R-:W-:Y:S01]  /*00d0*/  VIADD R0, R8.reuse, 0xffffffff ;  /* 0xffffffff08007836 */ /* 0x040fe20000000000 */
[----:B------:R-:W-:Y:S01]  /*00e0*/  LOP3.LUT R17, R8, 0x7, RZ, 0xc0, !PT ;  /* 0x0000000708117812 */ /* 0x000fe200078ec0ff */
[----:B------:R-:W2:Y:S03]  /*00f0*/  LDCU UR8, c[0x0][0x370] ;  /* 0x00006e00ff0877ac */ /* 0x000ea60008000800 */
[----:B------:R-:W-:Y:S01]  /*0100*/  ISETP.GE.U32.AND P3, PT, R0, 0xf, PT ;  /* 0x0000000f0000780c */ /* 0x000fe20003f66070 */
[----:B------:R-:W-:Y:S01]  /*0110*/  VIADD R0, R16, 0xffffffff ;  /* 0xffffffff10007836 */ /* 0x000fe20000000000 */
[----:B------:R-:W3:Y:S01]  /*0120*/  LDCU.64 UR10, c[0x0][0x358] ;  /* 0x00006b00ff0a77ac */ /* 0x000ee20008000a00 */
[----:B------:R-:W-:-:S03]  /*0130*/  VIADD R2, R17, 0xffffffff ;  /* 0xffffffff11027836 */ /* 0x000fc60000000000 */
[----:B------:R-:W-:Y:S02]  /*0140*/  ISETP.GE.U32.AND P2, PT, R0, 0x7, PT ;  /* 0x000000070000780c */ /* 0x000fe40003f46070 */
[----:B------:R-:W-:Y:S01]  /*0150*/  LOP3.LUT R0, R8, 0xfffff0, RZ, 0xc0, !PT ;  /* 0x00fffff008007812 */ /* 0x000fe200078ec0ff */
[----:B0-----:R-:W-:Y:S01]  /*0160*/  UIADD3 UR6, UP0, UPT, UR6, 0x20, URZ ;  /* 0x0000002006067890 */ /* 0x001fe2000ff1e0ff */
[----:B------:R-:W-:Y:S01]  /*0170*/  ISETP.GE.U32.AND P1, PT, R2, 0x3, PT ;  /* 0x000000030200780c */ /* 0x000fe20003f26070 */
[----:B-1----:R-:W-:Y:S01]  /*0180*/  UIADD3 UR4, UP1, UPT, UR4, 0x20, URZ ;  /* 0x0000002004047890 */ /* 0x002fe2000ff3e0ff */
[----:B------:R-:W-:Y:S01]  /*0190*/  LOP3.LUT R8, R8, 0x3, RZ, 0xc0, !PT ;  /* 0x0000000308087812 */ /* 0x000fe200078ec0ff */
[----:B------:R-:W-:Y:S01]  /*01a0*/  UIADD3.X UR7, UPT, UPT, URZ, UR7, URZ, UP0, !UPT ;  /* 0x00000007ff077290 */ /* 0x000fe200087fe4ff */
[----:B------:R-:W-:Y:S01]  /*01b0*/  IADD3 R9, PT, PT, -R0, RZ, RZ ;  /* 0x000000ff00097210 */ /* 0x000fe20007ffe1ff */
[----:B--2---:R-:W-:Y:S01]  /*01c0*/  IMAD R6, R6, UR8, RZ ;  /* 0x0000000806067c24 */ /* 0x004fe2000f8e02ff */
[----:B------:R-:W-:-:S12]  /*01d0*/  UIADD3.X UR5, UPT, UPT, URZ, UR5, URZ, UP1, !UPT ;  /* 0x00000005ff057290 */ /* 0x000fd80008ffe4ff */
.L_x_5:
[----:B0--3--:R-:W0:Y:S01]  /*01e0*/  LDC.64 R2, c[0x0][0x390] ;  /* 0x0000e400ff027b82 */ /* 0x009e220000000a00 */
[----:B-1----:R-:W1:Y:S01]  /*01f0*/  LDCU UR8, c[0x0][0x380] ;  /* 0x00007000ff0877ac */ /* 0x002e620008000800 */
[----:B--2---:R-:W-:Y:S02]  /*0200*/  IMAD.MOV.U32 R11, RZ, RZ, RZ ;  /* 0x000000ffff0b7224 */ /* 0x004fe400078e00ff */
[----:B0---4-:R-:W-:-:S04]  /*0210*/  IMAD.WIDE R4, R7, 0x4, R2 ;  /* 0x0000000407047825 */ /* 0x011fc800078e0202 */
[----:B------:R-:W-:-:S05]  /*0220*/  IMAD.IADD R7, R6, 0x1, R7 ;  /* 0x0000000106077824 */ /* 0x000fca00078e0207 */
[----:B-1----:R-:W-:Y:S01]  /*0230*/  ISETP.GE.AND P0, PT, R7, UR8, PT ;  /* 0x0000000807007c0c */ /* 0x002fe2000bf06270 */
[----:B------:R-:W-:-:S12]  /*0240*/  @!P3 BRA `(.L_x_0) ;  /* 0x000000040004b947 */ /* 0x000fd80003800000 */
[----:B------:R-:W-:Y:S01]  /*0250*/  MOV R20, UR4 ;  /* 0x0000000400147c02 */ /* 0x000fe20008000f00 */
[----:B------:R-:W-:Y:S01]  /*0260*/  IMAD.U32 R21, RZ, RZ, UR5 ;  /* 0x00000005ff157e24 */ /* 0x000fe2000f8e00ff */
[----:B------:R-:W-:Y:S01]  /*0270*/  MOV R19, UR7 ;  /* 0x0000000700137c02 */ /* 0x000fe20008000f00 */
[----:B------:R-:W-:Y:S02]  /*0280*/  IMAD.U32 R18, RZ, RZ, UR6 ;  /* 0x00000006ff127e24 */ /* 0x000fe4000f8e00ff */
[----:B------:R-:W-:-:S07]  /*0290*/  IMAD.MOV.U32 R14, RZ, RZ, R9 ;  /* 0x000000ffff0e7224 */ /* 0x000fce00078e0009 */
.L_x_1:
[----:B------:R-:W-:Y:S01]  /*02a0*/  IMAD.MOV.U32 R10, RZ, RZ, R18 ;  /* 0x000000ffff0a7224 */ /* 0x000fe200078e0012 */
[----:B------:R-:W-:-:S05]  /*02b0*/  MOV R11, R19 ;  /* 0x00000013000b7202 */ /* 0x000fca0000000f00 */
[----:B---3--:R-:W2:Y:S01]  /*02c0*/  LDG.E R15, desc[UR10][R10.64+-0x20] ;  /* 0xffffe00a0a0f7981 */ /* 0x008ea2000c1e1900 */
[----:B------:R-:W-:Y:S02]  /*02d0*/  IMAD.MOV.U32 R12, RZ, RZ, R20 ;  /* 0x000000ffff0c7224 */ /* 0x000fe400078e0014 */
[----:B------:R-:W-:-:S05]  /*02e0*/  IMAD.MOV.U32 R13, RZ, RZ, R21 ;  /* 0x000000ffff0d7224 */ /* 0x000fca00078e0015 */
[----:B--2---:R-:W2:Y:S04]  /*02f0*/  ATOMG.E.ADD.F32.FTZ.RN.STRONG.GPU PT, R15, desc[UR10][R12.64+-0x20], R15 ;  /* 0xffffe00f0c0f79a3 */ /* 0x004ea8000c1ef30a */
[----:B--2---:R0:W-:Y:S04]  /*0300*/  STG.E desc[UR10][R4.64], R15 ;  /* 0x0000000f04007986 */ /* 0x0041e8000c10190a */
[----:B------:R-:W2:Y:S04]  /*0310*/  LDG.E R19, desc[UR10][R10.64+-0x1c] ;  /* 0xffffe40a0a137981 */ /* 0x000ea8000c1e1900 */
[----:B--2---:R-:W2:Y:S04]  /*0320*/  ATOMG.E.ADD.F32.FTZ.RN.STRONG.GPU PT, R19, desc[UR10][R12.64+-0x1c], R19 ;  /* 0xffffe4130c1379a3 */ /* 0x004ea8000c1ef30a */
[----:B--2---:R1:W-:Y:S04]  /*0330*/  STG.E desc[UR10][R4.64], R19 ;  /* 0x0000001304007986 */ /* 0x0043e8000c10190a */
[----:B------:R-:W2:Y:S04]  /*0340*/  LDG.E R21, desc[UR10][R10.64+-0x18] ;  /* 0xffffe80a0a157981 */ /* 0x000ea8000c1e1900 */
[----:B--2---:R-:W2:Y:S04]  /*0350*/  ATOMG.E.ADD.F32.FTZ.RN.STRONG.GPU PT, R21, desc[UR10][R12.64+-0x18], R21 ;  /* 0xffffe8150c1579a3 */ /* 0x004ea8000c1ef30a */
[----:B--2---:R2:W-:Y:S04]  /*0360*/  STG.E desc[UR10][R4.64], R21 ;  /* 0x0000001504007986 */ /* 0x0045e8000c10190a */
[----:B------:R-:W3:Y:S04]  /*0370*/  LDG.E R23, desc[UR10][R10.64+-0x14] ;  /* 0xffffec0a0a177981 */ /* 0x000ee8000c1e1900 */
[----:B---3--:R-:W3:Y:S04]  /*0380*/  ATOMG.E.ADD.F32.FTZ.RN.STRONG.GPU PT, R23, desc[UR10][R12.64+-0x14], R23 ;  /* 0xffffec170c1779a3 */ /* 0x008ee8000c1ef30a */
[----:B---3--:R3:W-:Y:S04]  /*0390*/  STG.E desc[UR10][R4.64], R23 ;  /* 0x0000001704007986 */ /* 0x0087e8000c10190a */
[----:B------:R-:W4:Y:S04]  /*03a0*/  LDG.E R25, desc[UR10][R10.64+-0x10] ;  /* 0xfffff00a0a197981 */ /* 0x000f28000c1e1900 */
[----:B----4-:R-:W4:Y:S04]  /*03b0*/  ATOMG.E.ADD.F32.FTZ.RN.STRONG.GPU PT, R25, desc[UR10][R12.64+-0x10], R25 ;  /* 0xfffff0190c1979a3 */ /* 0x010f28000c1ef30a */
[----:B----4-:R4:W-:Y:S04]  /*03c0*/  STG.E desc[UR10][R4.64], R25 ;  /* 0x0000001904007986 */ /* 0x0109e8000c10190a */
[----:B0-----:R-:W5:Y:S04]  /*03d0*/  LDG.E R15, desc[UR10][R10.64+-0xc] ;  /* 0xfffff40a0a0f7981 */ /* 0x001f68000c1e1900 */
[----:B-----5:R-:W5:Y:S04]  /*03e0*/  ATOMG.E.ADD.F32.FTZ.RN.STRONG.GPU PT, R15, desc[UR10][R12.64+-0xc], R15 ;  /* 0xfffff40f0c0f79a3 */ /* 0x020f68000c1ef30a */
[----:B-----5:R0:W-:Y:S04]  /*03f0*/  STG.E desc[UR10][R4.64], R15 ;  /* 0x0000000f04007986 */ /* 0x0201e8000c10190a */
[----:B-1----:R-:W5:Y:S04]  /*0400*/  LDG.E R19, desc[UR10][R10.64+-0x8] ;  /* 0xfffff80a0a137981 */ /* 0x002f68000c1e1900 */
[----:B-----5:R-:W5:Y:S04]  /*0410*/  ATOMG.E.ADD.F32.FTZ.RN.STRONG.GPU PT, R19, desc[UR10][R12.64+-0x8], R19 ;  /* 0xfffff8130c1379a3 */ /* 0x020f68000c1ef30a */
[----:B-----5:R1:W-:Y:S04]  /*0420*/  STG.E desc[UR10][R4.64], R19 ;  /* 0x0000001304007986 */ /* 0x0203e8000c10190a */
[----:B--2---:R-:W2:Y:S04]  /*0430*/  LDG.E R21, desc[UR10][R10.64+-0x4] ;  /* 0xfffffc0a0a157981 */ /* 0x004ea8000c1e1900 */
[----:B--2---:R-:W2:Y:S04]  /*0440*/  ATOMG.E.ADD.F32.FTZ.RN.STRONG.GPU PT, R21, desc[UR10][R12.64+-0x4], R21 ;  /* 0xfffffc150c1579a3 */ /* 0x004ea8000c1ef30a */
[----:B--2---:R2:W-:Y:S04]  /*0450*/  STG.E desc[UR10][R4.64], R21 ;  /* 0x0000001504007986 */ /* 0x0045e8000c10190a */
[----:B---3--:R-:W3:Y:S04]  /*0460*/  LDG.E R23, desc[UR10][R10.64] ;  /* 0x0000000a0a177981 */ /* 0x008ee8000c1e1900 */
[----:B---3--:R-:W3:Y:S04]  /*0470*/  ATOMG.E.ADD.F32.FTZ.RN.STRONG.GPU PT, R23, desc[UR10][R12.64], R23 ;  /* 0x800000170c1779a3 */ /* 0x008ee8000c1ef30a */
[----:B---3--:R3:W-:Y:S04]  /*0480*/  STG.E desc[UR10][R4.64], R23 ;  /* 0x0000001704007986 */ /* 0x0087e8000c10190a */
[----:B----4-:R-:W4:Y:S04]  /*0490*/  LDG.E R25, desc[UR10][R10.64+0x4] ;  /* 0x0000040a0a197981 */ /* 0x010f28000c1e1900 */
        /* <DEDUP_REMOVED lines=17> */
[----:B0-----:R-:W4:Y:S04]  /*05b0*/  LDG.E R15, desc[UR10][R10.64+0x1c] ;  /* 0x00001c0a0a0f7981 */ /* 0x001f28000c1e1900 */
[----:B----4-:R-:W4:Y:S01]  /*05c0*/  ATOMG.E.ADD.F32.FTZ.RN.STRONG.GPU PT, R15, desc[UR10][R12.64+0x1c], R15 ;  /* 0x80001c0f0c0f79a3 */ /* 0x010f22000c1ef30a */
[----:B------:R-:W-:-:S02]  /*05d0*/  IADD3 R14, PT, PT, R14, 0x10, RZ ;  /* 0x000000100e0e7810 */ /* 0x000fc40007ffe0ff */
[----:B------:R-:W-:Y:S02]  /*05e0*/  IADD3 R18, P5, PT, R10, 0x40, RZ ;  /* 0x000000400a127810 */ /* 0x000fe40007fbe0ff */
[----:B------:R-:W-:Y:S02]  /*05f0*/  ISETP.NE.AND P4, PT, R14, RZ, PT ;  /* 0x000000ff0e00720c */ /* 0x000fe40003f85270 */
[----:B------:R-:W-:Y:S01]  /*0600*/  IADD3 R20, P6, PT, R12, 0x40, RZ ;  /* 0x000000400c147810 */ /* 0x000fe20007fde0ff */
[----:B-1----:R-:W-:-:S04]  /*0610*/  IMAD.X R19, RZ, RZ, R11, P5 ;  /* 0x000000ffff137224 */ /* 0x002fc800028e060b */
[----:B--2---:R-:W-:Y:S01]  /*0620*/  IMAD.X R21, RZ, RZ, R13, P6 ;  /* 0x000000ffff157224 */ /* 0x004fe200030e060d */
[----:B----4-:R3:W-:Y:S05]  /*0630*/  STG.E desc[UR10][R4.64], R15 ;  /* 0x0000000f04007986 */ /* 0x0107ea000c10190a */
[----:B------:R-:W-:Y:S05]  /*0640*/  @P4 BRA `(.L_x_1) ;  /* 0xfffffffc00144947 */ /* 0x000fea000383ffff */
[----:B------:R-:W-:-:S07]  /*0650*/  MOV R11, R0 ;  /* 0x00000000000b7202 */ /* 0x000fce0000000f00 */
.L_x_0:
[----:B------:R-:W-:-:S13]  /*0660*/  ISETP.NE.AND P4, PT, R16, RZ, PT ;  /* 0x000000ff1000720c */ /* 0x000fda0003f85270 */
[----:B------:R-:W-:Y:S05]  /*0670*/  @!P4 BRA `(.L_x_2) ;  /* 0x000000040008c947 */ /* 0x000fea0003800000 */
[----:B------:R-:W-:Y:S01]  /*0680*/  ISETP.NE.AND P4, PT, R17, RZ, PT ;  /* 0x000000ff1100720c */ /* 0x000fe20003f85270 */
[----:B------:R-:W-:-:S12]  /*0690*/  @!P2 BRA `(.L_x_3) ;  /* 0x000000000070a947 */ /* 0x000fd80003800000 */
[----:B---3--:R-:W0:Y:S02]  /*06a0*/  LDC.64 R14, c[0x0][0x388] ;  /* 0x0000e200ff0e7b82 */ /* 0x008e240000000a00 */
[----:B0-----:R-:W-:-:S05]  /*06b0*/  IMAD.WIDE.U32 R14, R11, 0x4, R14 ;  /* 0x000000040b0e7825 */ /* 0x001fca00078e000e */
[----:B------:R-:W2:Y:S01]  /*06c0*/  LDG.E R19, desc[UR10][R14.64] ;  /* 0x0000000a0e137981 */ /* 0x000ea2000c1e1900 */
[----:B------:R-:W-:-:S05]  /*06d0*/  IMAD.WIDE.U32 R12, R11, 0x4, R2 ;  /* 0x000000040b0c7825 */ /* 0x000fca00078e0002 */
        /* <DEDUP_REMOVED lines=11> */
[----:B------:R-:W3:Y:S04]  /*0790*/  LDG.E R27, desc[UR10][R14.64+0x10] ;  /* 0x0000100a0e1b7981 */ /* 0x000ee8000c1e1900 */
[----:B---3--:R-:W3:Y:S04]  /*07a0*/  ATOMG.E.ADD.F32.FTZ.RN.STRONG.GPU PT, R27, desc[UR10][R12.64+0x10], R27 ;  /* 0x8000101b0c1b79a3 */ /* 0x008ee8000c1ef30a */
[----:B---3--:R4:W-:Y:S04]  /*07b0*/  STG.E desc[UR10][R4.64], R27 ;  /* 0x0000001b04007986 */ /* 0x0089e8000c10190a */
[----:B0-----:R-:W3:Y:S04]  /*07c0*/  LDG.E R19, desc[UR10][R14.64+0x14] ;  /* 0x0000140a0e137981 */ /* 0x001ee8000c1e1900 */
[----:B---3--:R-:W3:Y:S04]  /*07d0*/  ATOMG.E.ADD.F32.FTZ.RN.STRONG.GPU PT, R19, desc[UR10][R12.64+0x14], R19 ;  /* 0x800014130c1379a3 */ /* 0x008ee8000c1ef30a */
[----:B---3--:R4:W-:Y:S04]  /*07e0*/  STG.E desc[UR10][R4.64], R19 ;  /* 0x0000001304007986 */ /* 0x0089e8000c10190a */
[----:B-1----:R-:W3:Y:S04]  /*07f0*/  LDG.E R21, desc[UR10][R14.64+0x18] ;  /* 0x0000180a0e157981 */ /* 0x002ee8000c1e1900 */
[----:B---3--:R-:W3:Y:S04]  /*0800*/  ATOMG.E.ADD.F32.FTZ.RN.STRONG.GPU PT, R21, desc[UR10][R12.64+0x18], R21 ;  /* 0x800018150c1579a3 */ /* 0x008ee8000c1ef30a */
[----:B---3--:R4:W-:Y:S04]  /*0810*/  STG.E desc[UR10][R4.64], R21 ;  /* 0x0000001504007986 */ /* 0x0089e8000c10190a */
[----:B--2---:R-:W2:Y:S04]  /*0820*/  LDG.E R23, desc[UR10][R14.64+0x1c] ;  /* 0x00001c0a0e177981 */ /* 0x004ea8000c1e1900 */
[----:B--2---:R-:W2:Y:S01]  /*0830*/  ATOMG.E.ADD.F32.FTZ.RN.STRONG.GPU PT, R23, desc[UR10][R12.64+0x1c], R23 ;  /* 0x80001c170c1779a3 */ /* 0x004ea2000c1ef30a */
[----:B------:R-:W-:-:S03]  /*0840*/  VIADD R11, R11, 0x8 ;  /* 0x000000080b0b7836 */ /* 0x000fc60000000000 */
[----:B--2---:R4:W-:Y:S04]  /*0850*/  STG.E desc[UR10][R4.64], R23 ;  /* 0x0000001704007986 */ /* 0x0049e8000c10190a */
.L_x_3:
[----:B------:R-:W-:Y:S05]  /*0860*/  @!P4 BRA `(.L_x_2) ;  /* 0x00000000008cc947 */ /* 0x000fea0003800000 */
[----:B------:R-:W-:Y:S01]  /*0870*/  ISETP.NE.AND P4, PT, R8, RZ, PT ;  /* 0x000000ff0800720c */ /* 0x000fe20003f85270 */
[----:B------:R-:W-:-:S12]  /*0880*/  @!P1 BRA `(.L_x_4) ;  /* 0x0000000000409947 */ /* 0x000fd80003800000 */
[----:B---3--:R-:W0:Y:S02]  /*0890*/  LDC.64 R14, c[0x0][0x388] ;  /* 0x0000e200ff0e7b82 */ /* 0x008e240000000a00 */
[----:B0-----:R-:W-:-:S05]  /*08a0*/  IMAD.WIDE.U32 R14, R11, 0x4, R14 ;  /* 0x000000040b0e7825 */ /* 0x001fca00078e000e */
[----:B----4-:R-:W2:Y:S01]  /*08b0*/  LDG.E R19, desc[UR10][R14.64] ;  /* 0x0000000a0e137981 */ /* 0x010ea2000c1e1900 */
        /* <DEDUP_REMOVED lines=9> */
[----:B------:R-:W2:Y:S04]  /*0950*/  LDG.E R25, desc[UR10][R14.64+0xc] ;  /* 0x00000c0a0e197981 */ /* 0x000ea8000c1e1900 */
[----:B--2---:R-:W2:Y:S01]  /*0960*/  ATOMG.E.ADD.F32.FTZ.RN.STRONG.GPU PT, R25, desc[UR10][R12.64+0xc], R25 ;  /* 0x80000c190c1979a3 */ /* 0x004ea2000c1ef30a */
[----:B------:R-:W-:-:S03]  /*0970*/  IADD3 R11, PT, PT, R11, 0x4, RZ ;  /* 0x000000040b0b7810 */ /* 0x000fc60007ffe0ff */
[----:B--2---:R0:W-:Y:S04]  /*0980*/  STG.E desc[UR10][R4.64], R25 ;  /* 0x0000001904007986 */ /* 0x0041e8000c10190a */
.L_x_4:
[----:B------:R-:W-:Y:S05]  /*0990*/  @!P4 BRA `(.L_x_2) ;  /* 0x000000000040c947 */ /* 0x000fea0003800000 */
[----:B------:R-:W1:Y:S02]  /*09a0*/  LDC.64 R12, c[0x0][0x388] ;  /* 0x0000e200ff0c7b82 */ /* 0x000e640000000a00 */
[----:B-1----:R-:W-:-:S05]  /*09b0*/  IMAD.WIDE.U32 R12, R11, 0x4, R12 ;  /* 0x000000040b0c7825 */ /* 0x002fca00078e000c */
[----:B---3--:R-:W2:Y:S01]  /*09c0*/  LDG.E R15, desc[UR10][R12.64] ;  /* 0x0000000a0c0f7981 */ /* 0x008ea2000c1e1900 */
[----:B------:R-:W-:-:S05]  /*09d0*/  IMAD.WIDE.U32 R2, R11, 0x4, R2 ;  /* 0x000000040b027825 */ /* 0x000fca00078e0002 */
[----:B--2---:R-:W2:Y:S01]  /*09e0*/  ATOMG.E.ADD.F32.FTZ.RN.STRONG.GPU PT, R15, desc[UR10][R2.64], R15 ;  /* 0x8000000f020f79a3 */ /* 0x004ea2000c1ef30a */
[----:B------:R-:W-:-:S03]  /*09f0*/  ISETP.NE.AND P4, PT, R8, 0x1, PT ;  /* 0x000000010800780c */ /* 0x000fc60003f85270 */
[----:B--2---:R1:W-:Y:S10]  /*0a00*/  STG.E desc[UR10][R4.64], R15 ;  /* 0x0000000f04007986 */ /* 0x0043f4000c10190a */
[----:B------:R-:W-:Y:S05]  /*0a10*/  @!P4 BRA `(.L_x_2) ;  /* 0x000000000020c947 */ /* 0x000fea0003800000 */
[----:B------:R-:W2:Y:S04]  /*0a20*/  LDG.E R11, desc[UR10][R12.64+0x4] ;  /* 0x0000040a0c0b7981 */ /* 0x000ea8000c1e1900 */
[----:B--2---:R-:W2:Y:S01]  /*0a30*/  ATOMG.E.ADD.F32.FTZ.RN.STRONG.GPU PT, R11, desc[UR10][R2.64+0x4], R11 ;  /* 0x8000040b020b79a3 */ /* 0x004ea2000c1ef30a */
[----:B------:R-:W-:-:S03]  /*0a40*/  ISETP.NE.AND P4, PT, R8, 0x2, PT ;  /* 0x000000020800780c */ /* 0x000fc60003f85270 */
[----:B--2---:R2:W-:Y:S10]  /*0a50*/  STG.E desc[UR10][R4.64], R11 ;  /* 0x0000000b04007986 */ /* 0x0045f4000c10190a */
[----:B------:R-:W-:Y:S05]  /*0a60*/  @!P4 BRA `(.L_x_2) ;  /* 0x00000000000cc947 */ /* 0x000fea0003800000 */
[----:B------:R-:W3:Y:S04]  /*0a70*/  LDG.E R13, desc[UR10][R12.64+0x8] ;  /* 0x0000080a0c0d7981 */ /* 0x000ee8000c1e1900 */
[----:B---3--:R-:W3:Y:S04]  /*0a80*/  ATOMG.E.ADD.F32.FTZ.RN.STRONG.GPU PT, R3, desc[UR10][R2.64+0x8], R13 ;  /* 0x8000080d020379a3 */ /* 0x008ee8000c1ef30a */
[----:B---3--:R3:W-:Y:S02]  /*0a90*/  STG.E desc[UR10][R4.64], R3 ;  /* 0x0000000304007986 */ /* 0x0087e4000c10190a */
.L_x_2:
[----:B------:R-:W-:Y:S05]  /*0aa0*/  @!P0 BRA `(.L_x_5) ;  /* 0xfffffff400cc8947 */ /* 0x000fea000383ffff */
[----:B---3--:R-:W-:Y:S05]  /*0ab0*/  EXIT ;  /* 0x000000000000794d */ /* 0x008fea0003800000 */
.L_x_6:
[----:B------:R-:W-:-:S00]  /*0ac0*/  BRA `(.L_x_6) ;  /* 0xfffffffc00fc7947 */ /* 0x000fc0000383ffff */
[----:B------:R-:W-:-:S00]  /*0ad0*/  NOP ;  /* 0x0000000000007918 */ /* 0x000fc00000000000 */
        /* <DEDUP_REMOVED lines=10> */
.L_x_96:


//--------------------- .text._Z7kernelCiPfS_     --------------------------
	.section	.text._Z7kernelCiPfS_,"ax",@progbits
	.align	128
        .global         _Z7kernelCiPfS_
        .type           _Z7kernelCiPfS_,@function
        .size           _Z7kernelCiPfS_,(.L_x_97 - _Z7kernelCiPfS_)
        .other          _Z7kernelCiPfS_,@"STO_CUDA_ENTRY STV_DEFAULT"
_Z7kernelCiPfS_:
.text._Z7kernelCiPfS_:
        /* <DEDUP_REMOVED lines=9> */
[----:B------:R-:W0:Y:S01]  /*0090*/  LDCU.64 UR6, c[0x0][0x388] ;  /* 0x00007100ff0677ac */ /* 0x000e220008000a00 */
[----:B------:R-:W-:Y:S01]  /*00a0*/  SHF.R.U32.HI R10, RZ, 0x7, R10 ;  /* 0x00000007ff0a7819 */ /* 0x000fe2000001160a */
[----:B------:R-:W1:Y:S03]  /*00b0*/  LDCU.64 UR4, c[0x0][0x390] ;  /* 0x00007200ff0477ac */ /* 0x000e660008000a00 */
[C---:B------:R-:W-:Y:S02]  /*00c0*/  IADD3 R0, PT, PT, R10.reuse, -0x1, RZ ;  /* 0xffffffff0a007810 */ /* 0x040fe40007ffe0ff */
[----:B------:R-:W-:Y:S01]  /*00d0*/  LOP3.LUT R16, R10, 0xf, RZ, 0xc0, !PT ;  /* 0x0000000f0a107812 */ /* 0x000fe200078ec0ff */
[----:B------:R-:W2:Y:S01]  /*00e0*/  LDCU UR8, c[0x0][0x370] ;  /* 0x00006e00ff0877ac */ /* 0x000ea20008000800 */
[----:B------:R-:W-:Y:S02]  /*00f0*/  ISETP.GE.U32.AND P3, PT, R0, 0xf, PT ;  /* 0x0000000f0000780c */ /* 0x000fe40003f66070 */
[----:B------:R-:W-:Y:S01]  /*0100*/  IADD3 R0, PT, PT, R16, -0x1, RZ ;  /* 0xffffffff10007810 */ /* 0x000fe20007ffe0ff */
[----:B------:R-:W3:Y:S01]  /*0110*/  LDCU.64 UR10, c[0x0][0x358] ;  /* 0x00006b00ff0a77ac */ /* 0x000ee20008000a00 */
[----:B------:R-:W-:-:S02]  /*0120*/  LOP3.LUT R18, R10, 0x7, RZ, 0xc0, !PT ;  /* 0x000000070a127812 */ /* 0x000fc400078ec0ff */
[----:B------:R-:W-:Y:S02]  /*0130*/  ISETP.GE.U32.AND P2, PT, R0, 0x7, PT ;  /* 0x000000070000780c */ /* 0x000fe40003f46070 */
[----:B------:R-:W-:Y:S01]  /*0140*/  IADD3 R2, PT, PT, R18, -0x1, RZ ;  /* 0xffffffff12027810 */ /* 0x000fe20007ffe0ff */
[----:B0-----:R-:W-:Y:S01]  /*0150*/  UIADD3 UR6, UP0, UPT, UR6, 0x20, URZ ;  /* 0x0000002006067890 */ /* 0x001fe2000ff1e0ff */
[----:B------:R-:W-:Y:S02]  /*0160*/  LOP3.LUT R0, R10, 0xfffff0, RZ, 0xc0, !PT ;  /* 0x00fffff00a007812 */ /* 0x000fe400078ec0ff */
[----:B------:R-:W-:Y:S01]  /*0170*/  ISETP.GE.U32.AND P1, PT, R2, 0x3, PT ;  /* 0x000000030200780c */ /* 0x000fe20003f26070 */
[----:B-1----:R-:W-:Y:S01]  /*0180*/  UIADD3 UR4, UP1, UPT, UR4, 0x20, URZ ;  /* 0x0000002004047890 */ /* 0x002fe2000ff3e0ff */
[----:B------:R-:W-:Y:S01]  /*0190*/  LOP3.LUT R10, R10, 0x3, RZ, 0xc0, !PT ;  /* 0x000000030a0a7812 */ /* 0x000fe200078ec0ff */
[----:B------:R-:W-:Y:S01]  /*01a0*/  UIADD3.X UR7, UPT, UPT, URZ, UR7, URZ, UP0, !UPT ;  /* 0x00000007ff077290 */ /* 0x000fe200087fe4ff */
[----:B------:R-:W-:Y:S01]  /*01b0*/  IADD3 R11, PT, PT, -R0, RZ, RZ ;  /* 0x000000ff000b7210 */ /* 0x000fe20007ffe1ff */
[----:B--2---:R-:W-:Y:S01]  /*01c0*/  IMAD R8, R8, UR8, RZ ;  /* 0x0000000808087c24 */ /* 0x004fe2000f8e02ff */
[----:B------:R-:W-:-:S12]  /*01d0*/  UIADD3.X UR5, UPT, UPT, URZ, UR5, URZ, UP1, !UPT ;  /* 0x00000005ff057290 */ /* 0x000fd80008ffe4ff */
.L_x_13:
[----:B0-----:R-:W0:Y:S01]  /*01e0*/  LDC.64 R6, c[0x0][0x388] ;  /* 0x0000e200ff067b82 */ /* 0x001e220000000a00 */
[----:B-1----:R-:W1:Y:S07]  /*01f0*/  LDCU UR8, c[0x0][0x380] ;  /* 0x00007000ff0877ac */ /* 0x002e6e0008000800 */
[----:B--2---:R-:W2:Y:S01]  /*0200*/  LDC.64 R4, c[0x0][0x390] ;  /* 0x0000e400ff047b82 */ /* 0x004ea20000000a00 */
[----:B0--34-:R-:W-:-:S06]  /*0210*/  IMAD.WIDE R12, R9, 0x4, R6 ;  /* 0x00000004090c7825 */ /* 0x019fcc00078e0206 */
[----:B---3--:R-:W3:Y:S01]  /*0220*/  LDG.E R12, desc[UR10][R12.64] ;  /* 0x0000000a0c0c7981 */ /* 0x008ee2000c1e1900 */
[----:B--2---:R-:W-:-:S05]  /*0230*/  IMAD.WIDE R2, R9, 0x4, R4 ;  /* 0x0000000409027825 */ /* 0x004fca00078e0204 */
[----:B------:R-:W3:Y:S01]  /*0240*/  LDG.E R15, desc[UR10][R2.64] ;  /* 0x0000000a020f7981 */ /* 0x000ee2000c1e1900 */
[----:B------:R-:W-:Y:S01]  /*0250*/  IADD3 R9, PT, PT, R8, R9, RZ ;  /* 0x0000000908097210 */ /* 0x000fe20007ffe0ff */
[----:B------:R-:W-:Y:S03]  /*0260*/  BSSY.RECONVERGENT B0, `(.L_x_7) ;  /* 0x00000a7000007945 */ /* 0x000fe60003800200 */
[----:B-1----:R-:W-:Y:S02]  /*0270*/  ISETP.GE.AND P0, PT, R9, UR8, PT ;  /* 0x0000000809007c0c */ /* 0x002fe4000bf06270 */
[----:B---3--:R-:W-:-:S13]  /*0280*/  FSETP.GT.AND P4, PT, R12, R15, PT ;  /* 0x0000000f0c00720b */ /* 0x008fda0003f84000 */
[----:B------:R-:W-:Y:S05]  /*0290*/  @!P4 BRA `(.L_x_8) ;  /* 0x00000008008cc947 */ /* 0x000fea0003800000 */
[----:B------:R-:W-:Y:S01]  /*02a0*/  HFMA2 R17, -RZ, RZ, 0, 0 ;  /* 0x00000000ff117431 */ /* 0x000fe200000001ff */
[----:B------:R-:W-:Y:S06]  /*02b0*/  @!P3 BRA `(.L_x_9) ;  /* 0x000000040044b947 */ /* 0x000fec0003800000 */
[----:B------:R-:W-:Y:S02]  /*02c0*/  MOV R21, UR4 ;  /* 0x0000000400157c02 */ /* 0x000fe40008000f00 */
[----:B------:R-:W-:Y:S02]  /*02d0*/  MOV R22, UR5 ;  /* 0x0000000500167c02 */ /* 0x000fe40008000f00 */
[----:B------:R-:W-:Y:S02]  /*02e0*/  MOV R19, UR6 ;  /* 0x0000000600137c02 */ /* 0x000fe40008000f00 */
[----:B------:R-:W-:Y:S02]  /*02f0*/  MOV R20, UR7 ;  /* 0x0000000700147c02 */ /* 0x000fe40008000f00 */
[----:B------:R-:W-:-:S07]  /*0300*/  MOV R17, R11 ;  /* 0x0000000b00117202 */ /* 0x000fce0000000f00 */
.L_x_10:
[----:B------:R-:W-:Y:S02]  /*0310*/  MOV R14, R21 ;  /* 0x00000015000e7202 */ /* 0x000fe40000000f00 */
[----:B------:R-:W-:Y:S02]  /*0320*/  MOV R15, R22 ;  /* 0x00000016000f7202 */ /* 0x000fe40000000f00 */
[----:B------:R-:W-:Y:S02]  /*0330*/  MOV R12, R19 ;  /* 0x00000013000c7202 */ /* 0x000fe40000000f00 */
[----:B------:R-:W-:Y:S02]  /*0340*/  MOV R13, R20 ;  /* 0x00000014000d7202 */ /* 0x000fe40000000f00 */
[----:B--2---:R-:W2:Y:S04]  /*0350*/  LDG.E R20, desc[UR10][R14.64+-0x20] ;  /* 0xffffe00a0e147981 */ /* 0x004ea8000c1e1900 */
[----:B------:R-:W2:Y:S02]  /*0360*/  LDG.E R19, desc[UR10][R12.64+-0x20] ;  /* 0xffffe00a0c137981 */ /* 0x000ea4000c1e1900 */
[----:B--2---:R-:W-:-:S05]  /*0370*/  FADD R19, R19, R20 ;  /* 0x0000001413137221 */ /* 0x004fca0000000000 */
[----:B------:R0:W-:Y:S04]  /*0380*/  STG.E desc[UR10][R2.64], R19 ;  /* 0x0000001302007986 */ /* 0x0001e8000c10190a */
[----:B------:R-:W2:Y:S04]  /*0390*/  LDG.E R20, desc[UR10][R12.64+-0x1c] ;  /* 0xffffe40a0c147981 */ /* 0x000ea8000c1e1900 */
[----:B------:R-:W2:Y:S02]  /*03a0*/  LDG.E R21, desc[UR10][R14.64+-0x1c] ;  /* 0xffffe40a0e157981 */ /* 0x000ea4000c1e1900 */
[----:B--2---:R-:W-:-:S05]  /*03b0*/  FADD R21, R20, R21 ;  /* 0x0000001514157221 */ /* 0x004fca0000000000 */
[----:B------:R1:W-:Y:S04]  /*03c0*/  STG.E desc[UR10][R2.64], R21 ;  /* 0x0000001502007986 */ /* 0x0003e8000c10190a */
[----:B------:R-:W2:Y:S04]  /*03d0*/  LDG.E R20, desc[UR10][R12.64+-0x18] ;  /* 0xffffe80a0c147981 */ /* 0x000ea8000c1e1900 */
[----:B------:R-:W2:Y:S02]  /*03e0*/  LDG.E R23, desc[UR10][R14.64+-0x18] ;  /* 0xffffe80a0e177981 */ /* 0x000ea4000c1e1900 */
[----:B--2---:R-:W-:-:S05]  /*03f0*/  FADD R23, R20, R23 ;  /* 0x0000001714177221 */ /* 0x004fca0000000000 */
[----:B------:R2:W-:Y:S04]  /*0400*/  STG.E desc[UR10][R2.64], R23 ;  /* 0x0000001702007986 */ /* 0x0005e8000c10190a */
[----:B------:R-:W3:Y:S04]  /*0410*/  LDG.E R20, desc[UR10][R12.64+-0x14] ;  /* 0xffffec0a0c147981 */ /* 0x000ee8000c1e1900 */
[----:B------:R-:W3:Y:S02]  /*0420*/  LDG.E R25, desc[UR10][R14.64+-0x14] ;  /* 0xffffec0a0e197981 */ /* 0x000ee4000c1e1900 */
[----:B---3--:R-:W-:-:S05]  /*0430*/  FADD R25, R20, R25 ;  /* 0x0000001914197221 */ /* 0x008fca0000000000 */
[----:B------:R3:W-:Y:S04]  /*0440*/  STG.E desc[UR10][R2.64], R25 ;  /* 0x0000001902007986 */ /* 0x0007e8000c10190a */
[----:B0-----:R-:W4:Y:S04]  /*0450*/  LDG.E R19, desc[UR10][R12.64+-0x10] ;  /* 0xfffff00a0c137981 */ /* 0x001f28000c1e1900 */
[----:B------:R-:W4:Y:S02]  /*0460*/  LDG.E R20, desc[UR10][R14.64+-0x10] ;  /* 0xfffff00a0e147981 */ /* 0x000f24000c1e1900 */
[----:B----4-:R-:W-:-:S05]  /*0470*/  FADD R19, R19, R20 ;  /* 0x0000001413137221 */ /* 0x010fca0000000000 */
[----:B------:R0:W-:Y:S04]  /*0480*/  STG.E desc[UR10][R2.64], R19 ;  /* 0x0000001302007986 */ /* 0x0001e8000c10190a */
[----:B------:R-:W4:Y:S04]  /*0490*/  LDG.E R20, desc[UR10][R12.64+-0xc] ;  /* 0xfffff40a0c147981 */ /* 0x000f28000c1e1900 */
[----:B-1----:R-:W4:Y:S02]  /*04a0*/  LDG.E R21, desc[UR10][R14.64+-0xc] ;  /* 0xfffff40a0e157981 */ /* 0x002f24000c1e1900 */
[----:B----4-:R-:W-:-:S05]  /*04b0*/  FADD R21, R20, R21 ;  /* 0x0000001514157221 */ /* 0x010fca0000000000 */
[----:B------:R1:W-:Y:S04]  /*04c0*/  STG.E desc[UR10][R2.64], R21 ;  /* 0x0000001502007986 */ /* 0x0003e8000c10190a */
[----:B------:R-:W4:Y:S04]  /*04d0*/  LDG.E R20, desc[UR10][R12.64+-0x8] ;  /* 0xfffff80a0c147981 */ /* 0x000f28000c1e1900 */
[----:B--2---:R-:W4:Y:S02]  /*04e0*/  LDG.E R23, desc[UR10][R14.64+-0x8] ;  /* 0xfffff80a0e177981 */ /* 0x004f24000c1e1900 */
[----:B----4-:R-:W-:-:S05]  /*04f0*/  FADD R23, R20, R23 ;  /* 0x0000001714177221 */ /* 0x010fca0000000000 */
[----:B------:R2:W-:Y:S04]  /*0500*/  STG.E desc[UR10][R2.64], R23 ;  /* 0x0000001702007986 */ /* 0x0005e8000c10190a */
[----:B------:R-:W4:Y:S04]  /*0510*/  LDG.E R20, desc[UR10][R12.64+-0x4] ;  /* 0xfffffc0a0c147981 */ /* 0x000f28000c1e1900 */
[----:B---3--:R-:W4:Y:S02]  /*0520*/  LDG.E R25, desc[UR10][R14.64+-0x4] ;  /* 0xfffffc0a0e197981 */ /* 0x008f24000c1e1900 */
[----:B----4-:R-:W-:-:S05]  /*0530*/  FADD R25, R20, R25 ;  /* 0x0000001914197221 */ /* 0x010fca0000000000 */
        /* <DEDUP_REMOVED lines=30> */
[----:B---3--:R-:W4:Y:S01]  /*0720*/  LDG.E R25, desc[UR10][R14.64+0x1c] ;  /* 0x00001c0a0e197981 */ /* 0x008f22000c1e1900 */
[----:B------:R-:W-:-:S04]  /*0730*/  IADD3 R17, PT, PT, R17, 0x10, RZ ;  /* 0x0000001011117810 */ /* 0x000fc80007ffe0ff */
[----:B------:R-:W-:Y:S02]  /*0740*/  ISETP.NE.AND P4, PT, R17, RZ, PT ;  /* 0x000000ff1100720c */ /* 0x000fe40003f85270 */
[----:B0-----:R-:W-:Y:S02]  /*0750*/  IADD3 R19, P5, PT, R12, 0x40, RZ ;  /* 0x000000400c137810 */ /* 0x001fe40007fbe0ff */
[----:B-1----:R-:W-:-:S04]  /*0760*/  IADD3 R21, P6, PT, R14, 0x40, RZ ;  /* 0x000000400e157810 */ /* 0x002fc80007fde0ff */
[----:B------:R-:W-:Y:S01]  /*0770*/  IADD3.X R22, PT, PT, RZ, R15, RZ, P6, !PT ;  /* 0x0000000fff167210 */ /* 0x000fe200037fe4ff */
[----:B----4-:R-:W-:-:S05]  /*0780*/  FADD R25, R20, R25 ;  /* 0x0000001914197221 */ /* 0x010fca0000000000 */
[----:B------:R2:W-:Y:S01]  /*0790*/  STG.E desc[UR10][R2.64], R25 ;  /* 0x0000001902007986 */ /* 0x0005e2000c10190a */
[----:B------:R-:W-:Y:S01]  /*07a0*/  IADD3.X R20, PT, PT, RZ, R13, RZ, P5, !PT ;  /* 0x0000000dff147210 */ /* 0x000fe20002ffe4ff */
[----:B------:R-:W-:Y:S06]  /*07b0*/  @P4 BRA `(.L_x_10) ;  /* 0xfffffff800d44947 */ /* 0x000fec000383ffff */
[----:B------:R-:W-:-:S07]  /*07c0*/  MOV R17, R0 ;  /* 0x0000000000117202 */ /* 0x000fce0000000f00 */
.L_x_9:
[----:B------:R-:W-:-:S13]  /*07d0*/  ISETP.NE.AND P4, PT, R16, RZ, PT ;  /* 0x000000ff1000720c */ /* 0x000fda0003f85270 */
[----:B------:R-:W-:Y:S05]  /*07e0*/  @!P4 BRA `(.L_x_8) ;  /* 0x000000040038c947 */ /* 0x000fea0003800000 */
[----:B------:R-:W-:Y:S01]  /*07f0*/  ISETP.NE.AND P4, PT, R18, RZ, PT ;  /* 0x000000ff1200720c */ /* 0x000fe20003f85270 */
[----:B------:R-:W-:-:S12]  /*0800*/  @!P2 BRA `(.L_x_11) ;  /* 0x00000000008ca947 */ /* 0x000fd80003800000 */
[----:B------:R-:W-:-:S04]  /*0810*/  IMAD.WIDE.U32 R14, R17, 0x4, R6 ;  /* 0x00000004110e7825 */ /* 0x000fc800078e0006 */
[----:B------:R-:W-:Y:S01]  /*0820*/  IMAD.WIDE.U32 R12, R17, 0x4, R4 ;  /* 0x00000004110c7825 */ /* 0x000fe200078e0004 */
[----:B------:R-:W3:Y:S04]  /*0830*/  LDG.E R19, desc[UR10][R14.64] ;  /* 0x0000000a0e137981 */ /* 0x000ee8000c1e1900 */
[----:B------:R-:W3:Y:S02]  /*0840*/  LDG.E R20, desc[UR10][R12.64] ;  /* 0x0000000a0c147981 */ /* 0x000ee4000c1e1900 */
[----:B---3--:R-:W-:-:S05]  /*0850*/  FADD R19, R19, R20 ;  /* 0x0000001413137221 */ /* 0x008fca0000000000 */
[----:B------:R0:W-:Y:S04]  /*0860*/  STG.E desc[UR10][R2.64], R19 ;  /* 0x0000001302007986 */ /* 0x0001e8000c10190a */
[----:B------:R-:W3:Y:S04]  /*0870*/  LDG.E R20, desc[UR10][R14.64+0x4] ;  /* 0x0000040a0e147981 */ /* 0x000ee8000c1e1900 */
[----:B------:R-:W3:Y:S02]  /*0880*/  LDG.E R21, desc[UR10][R12.64+0x4] ;  /* 0x0000040a0c157981 */ /* 0x000ee4000c1e1900 */
[----:B---3--:R-:W-:-:S05]  /*0890*/  FADD R21, R20, R21 ;  /* 0x0000001514157221 */ /* 0x008fca0000000000 */
[----:B------:R1:W-:Y:S04]  /*08a0*/  STG.E desc[UR10][R2.64], R21 ;  /* 0x0000001502007986 */ /* 0x0003e8000c10190a */
[----:B------:R-:W3:Y:S04]  /*08b0*/  LDG.E R20, desc[UR10][R14.64+0x8] ;  /* 0x0000080a0e147981 */ /* 0x000ee8000c1e1900 */
[----:B--2---:R-:W3:Y:S02]  /*08c0*/  LDG.E R23, desc[UR10][R12.64+0x8] ;  /* 0x0000080a0c177981 */ /* 0x004ee4000c1e1900 */
[----:B---3--:R-:W-:-:S05]  /*08d0*/  FADD R23, R20, R23 ;  /* 0x0000001714177221 */ /* 0x008fca0000000000 */
        /* <DEDUP_REMOVED lines=17> */
[----:B------:R-:W2:Y:S04]  /*09f0*/  LDG.E R20, desc[UR10][R14.64+0x1c] ;  /* 0x00001c0a0e147981 */ /* 0x000ea8000c1e1900 */
[----:B---3--:R-:W2:Y:S01]  /*0a00*/  LDG.E R25, desc[UR10][R12.64+0x1c] ;  /* 0x00001c0a0c197981 */ /* 0x008ea2000c1e1900 */
[----:B------:R-:W-:Y:S01]  /*0a10*/  IADD3 R17, PT, PT, R17, 0x8, RZ ;  /* 0x0000000811117810 */ /* 0x000fe20007ffe0ff */
[----:B--2---:R-:W-:-:S05]  /*0a20*/  FADD R25, R20, R25 ;  /* 0x0000001914197221 */ /* 0x004fca0000000000 */
[----:B------:R0:W-:Y:S02]  /*0a30*/  STG.E desc[UR10][R2.64], R25 ;  /* 0x0000001902007986 */ /* 0x0001e4000c10190a */
.L_x_11:
[----:B------:R-:W-:Y:S05]  /*0a40*/  @!P4 BRA `(.L_x_8) ;  /* 0x0000000000a0c947 */ /* 0x000fea0003800000 */
[----:B------:R-:W-:Y:S01]  /*0a50*/  ISETP.NE.AND P4, PT, R10, RZ, PT ;  /* 0x000000ff0a00720c */ /* 0x000fe20003f85270 */
[----:B------:R-:W-:-:S12]  /*0a60*/  @!P1 BRA `(.L_x_12) ;  /* 0x00000000004c9947 */ /* 0x000fd80003800000 */
[----:B------:R-:W-:-:S04]  /*0a70*/  IMAD.WIDE.U32 R14, R17, 0x4, R6 ;  /* 0x00000004110e7825 */ /* 0x000fc800078e0006 */
[----:B------:R-:W-:Y:S01]  /*0a80*/  IMAD.WIDE.U32 R12, R17, 0x4, R4 ;  /* 0x00000004110c7825 */ /* 0x000fe200078e0004 */
[----:B0-----:R-:W3:Y:S04]  /*0a90*/  LDG.E R19, desc[UR10][R14.64] ;  /* 0x0000000a0e137981 */ /* 0x001ee8000c1e1900 */
        /* <DEDUP_REMOVED lines=11> */
[----:B------:R-:W2:Y:S04]  /*0b50*/  LDG.E R20, desc[UR10][R14.64+0xc] ;  /* 0x00000c0a0e147981 */ /* 0x000ea8000c1e1900 */
[----:B------:R-:W2:Y:S01]  /*0b60*/  LDG.E R25, desc[UR10][R12.64+0xc] ;  /* 0x00000c0a0c197981 */ /* 0x000ea2000c1e1900 */
[----:B------:R-:W-:Y:S01]  /*0b70*/  IADD3 R17, PT, PT, R17, 0x4, RZ ;  /* 0x0000000411117810 */ /* 0x000fe20007ffe0ff */
[----:B--2---:R-:W-:-:S05]  /*0b80*/  FADD R25, R20, R25 ;  /* 0x0000001914197221 */ /* 0x004fca0000000000 */
[----:B------:R1:W-:Y:S02]  /*0b90*/  STG.E desc[UR10][R2.64], R25 ;  /* 0x0000001902007986 */ /* 0x0003e4000c10190a */
.L_x_12:
[----:B------:R-:W-:Y:S05]  /*0ba0*/  @!P4 BRA `(.L_x_8) ;  /* 0x000000000048c947 */ /* 0x000fea0003800000 */
[----:B------:R-:W-:-:S04]  /*0bb0*/  IMAD.WIDE.U32 R6, R17, 0x4, R6 ;  /* 0x0000000411067825 */ /* 0x000fc800078e0006 */
[----:B------:R-:W-:Y:S01]  /*0bc0*/  IMAD.WIDE.U32 R4, R17, 0x4, R4 ;  /* 0x0000000411047825 */ /* 0x000fe200078e0004 */
[----:B------:R-:W3:Y:S04]  /*0bd0*/  LDG.E R12, desc[UR10][R6.64] ;  /* 0x0000000a060c7981 */ /* 0x000ee8000c1e1900 */
[----:B------:R-:W3:Y:S01]  /*0be0*/  LDG.E R13, desc[UR10][R4.64] ;  /* 0x0000000a040d7981 */ /* 0x000ee2000c1e1900 */
[----:B------:R-:W-:Y:S01]  /*0bf0*/  ISETP.NE.AND P4, PT, R10, 0x1, PT ;  /* 0x000000010a00780c */ /* 0x000fe20003f85270 */
[----:B---3--:R-:W-:-:S05]  /*0c00*/  FADD R13, R12, R13 ;  /* 0x0000000d0c0d7221 */ /* 0x008fca0000000000 */
[----:B------:R3:W-:Y:S07]  /*0c10*/  STG.E desc[UR10][R2.64], R13 ;  /* 0x0000000d02007986 */ /* 0x0007ee000c10190a */
[----:B------:R-:W-:Y:S05]  /*0c20*/  @!P4 BRA `(.L_x_8) ;  /* 0x000000000028c947 */ /* 0x000fea0003800000 */
[----:B------:R-:W4:Y:S04]  /*0c30*/  LDG.E R12, desc[UR10][R6.64+0x4] ;  /* 0x0000040a060c7981 */ /* 0x000f28000c1e1900 */
[----:B---3--:R-:W4:Y:S01]  /*0c40*/  LDG.E R13, desc[UR10][R4.64+0x4] ;  /* 0x0000040a040d7981 */ /* 0x008f22000c1e1900 */
[----:B------:R-:W-:Y:S01]  /*0c50*/  ISETP.NE.AND P4, PT, R10, 0x2, PT ;  /* 0x000000020a00780c */ /* 0x000fe20003f85270 */
[----:B----4-:R-:W-:-:S05]  /*0c60*/  FADD R13, R12, R13 ;  /* 0x0000000d0c0d7221 */ /* 0x010fca0000000000 */
[----:B------:R4:W-:Y:S07]  /*0c70*/  STG.E desc[UR10][R2.64], R13 ;  /* 0x0000000d02007986 */ /* 0x0009ee000c10190a */
[----:B------:R-:W-:Y:S05]  /*0c80*/  @!P4 BRA `(.L_x_8) ;  /* 0x000000000010c947 */ /* 0x000fea0003800000 */
[----:B------:R-:W4:Y:S04]  /*0c90*/  LDG.E R6, desc[UR10][R6.64+0x8] ;  /* 0x0000080a06067981 */ /* 0x000f28000c1e1900 */
[----:B------:R-:W4:Y:S02]  /*0ca0*/  LDG.E R5, desc[UR10][R4.64+0x8] ;  /* 0x0000080a04057981 */ /* 0x000f24000c1e1900 */
[----:B----4-:R-:W-:-:S05]  /*0cb0*/  FADD R13, R6, R5 ;  /* 0x00000005060d7221 */ /* 0x010fca0000000000 */
[----:B------:R3:W-:Y:S02]  /*0cc0*/  STG.E desc[UR10][R2.64], R13 ;  /* 0x0000000d02007986 */ /* 0x0007e4000c10190a */
.L_x_8:
[----:B------:R-:W-:Y:S05]  /*0cd0*/  BSYNC.RECONVERGENT B0 ;  /* 0x0000000000007941 */ /* 0x000fea0003800200 */
.L_x_7:
[----:B------:R-:W-:Y:S05]  /*0ce0*/  @!P0 BRA `(.L_x_13) ;  /* 0xfffffff4003c8947 */ /* 0x000fea000383ffff */
[----:B------:R-:W-:Y:S05]  /*0cf0*/  EXIT ;  /* 0x000000000000794d */ /* 0x000fea0003800000 */
.L_x_14:
        /* <DEDUP_REMOVED lines=16> */
.L_x_97:


//--------------------- .text._Z7kernelBiPfS_     --------------------------
	.section	.text._Z7kernelBiPfS_,"ax",@progbits
	.align	128
        .global         _Z7kernelBiPfS_
        .type           _Z7kernelBiPfS_,@function
        .size           _Z7kernelBiPfS_,(.L_x_98 - _Z7kernelBiPfS_)
        .other          _Z7kernelBiPfS_,@"STO_CUDA_ENTRY STV_DEFAULT"
_Z7kernelBiPfS_:
.text._Z7kernelBiPfS_:
[----:B------:R-:W-:Y:S01]  /*0000*/  LDC R1, c[0x0][0x37c] ;  /* 0x0000df00ff017b82 */ /* 0x000fe20000000800 */
[----:B------:R-:W0:Y:S07]  /*0010*/  S2R R0, SR_TID.X ;  /* 0x0000000000007919 */ /* 0x000e2e0000002100 */
[----:B------:R-:W0:Y:S01]  /*0020*/  S2UR UR5, SR_CTAID.X ;  /* 0x00000000000579c3 */ /* 0x000e220000002500 */
[----:B------:R-:W1:Y:S07]  /*0030*/  LDCU UR4, c[0x0][0x380] ;  /* 0x00007000ff0477ac */ /* 0x000e6e0008000800 */
[----:B------:R-:W0:Y:S01]  /*0040*/  LDC R3, c[0x0][0x360] ;  /* 0x0000d800ff037b82 */ /* 0x000e220000000800 */
[----:B------:R-:W2:Y:S01]  /*0050*/  LDCU UR6, c[0x0][0x370] ;  /* 0x00006e00ff0677ac */ /* 0x000ea20008000800 */
[----:B0-----:R-:W-:-:S02]  /*0060*/  IMAD R0, R3, UR5, R0 ;  /* 0x0000000503007c24 */ /* 0x001fc4000f8e0200 */
[----:B--2---:R-:W-:-:S03]  /*0070*/  IMAD R3, R3, UR6, RZ ;  /* 0x0000000603037c24 */ /* 0x004fc6000f8e02ff */
[----:B-1----:R-:W-:-:S13]  /*0080*/  ISETP.GE.AND P0, PT, R0, UR4, PT ;  /* 0x0000000400007c0c */ /* 0x002fda000bf06270 */
[----:B------:R-:W-:Y:S05]  /*0090*/  @P0 EXIT ;  /* 0x000000000000094d */ /* 0x000fea0003800000 */
[----:B------:R-:W-:Y:S01]  /*00a0*/  UISETP.GE.AND UP0, UPT, UR4, 0x80, UPT ;  /* 0x000000800400788c */ /* 0x000fe2000bf06270 */
[----:B------:R-:W0:Y:S08]  /*00b0*/  LDCU.64 UR16, c[0x0][0x358] ;  /* 0x00006b00ff1077ac */ /* 0x000e300008000a00 */
[----:B------:R-:W-:Y:S05]  /*00c0*/  BRA.U !UP0, `(.L_x_15) ;  /* 0x0000000d08207547 */ /* 0x000fea000b800000 */
[----:B------:R-:W1:Y:S01]  /*00d0*/  LDCU.64 UR8, c[0x0][0x388] ;  /* 0x00007100ff0877ac */ /* 0x000e620008000a00 */
[----:B------:R-:W-:Y:S01]  /*00e0*/  BSSY.RECONVERGENT B0, `(.L_x_16) ;  /* 0x00000c5000007945 */ /* 0x000fe20003800200 */
[----:B------:R-:W2:Y:S01]  /*00f0*/  LDCU.64 UR6, c[0x0][0x390] ;  /* 0x00007200ff0677ac */ /* 0x000ea20008000a00 */
[----:B------:R-:W-:-:S04]  /*0100*/  USHF.R.U32.HI UR4, URZ, 0x7, UR4 ;  /* 0x00000007ff047899 */ /* 0x000fc80008011604 */
[----:B------:R-:W-:Y:S02]  /*0110*/  ULOP3.LUT UR11, UR4, 0xf, URZ, 0xc0, !UPT ;  /* 0x0000000f040b7892 */ /* 0x000fe4000f8ec0ff */
[----:B------:R-:W-:Y:S02]  /*0120*/  ULOP3.LUT UR13, UR4, 0x7, URZ, 0xc0, !UPT ;  /* 0x00000007040d7892 */ /* 0x000fe4000f8ec0ff */
[----:B------:R-:W-:Y:S02]  /*0130*/  UIADD3 UR5, UPT, UPT, UR4, -0x1, URZ ;  /* 0xffffffff04057890 */ /* 0x000fe4000fffe0ff */
[----:B-1----:R-:W-:Y:S02]  /*0140*/  UIADD3 UR8, UP0, UPT, UR8, 0x20, URZ ;  /* 0x0000002008087890 */ /* 0x002fe4000ff1e0ff */
[----:B------:R-:W-:Y:S02]  /*0150*/  ULOP3.LUT UR15, UR4, 0xfffff0, URZ, 0xc0, !UPT ;  /* 0x00fffff0040f7892 */ /* 0x000fe4000f8ec0ff */
[----:B--2---:R-:W-:-:S02]  /*0160*/  UIADD3 UR6, UP1, UPT, UR6, 0x20, URZ ;  /* 0x0000002006067890 */ /* 0x004fc4000ff3e0ff */
[----:B------:R-:W-:Y:S02]  /*0170*/  UIADD3 UR12, UPT, UPT, UR11, -0x1, URZ ;  /* 0xffffffff0b0c7890 */ /* 0x000fe4000fffe0ff */
[----:B------:R-:W-:Y:S02]  /*0180*/  UIADD3 UR14, UPT, UPT, UR13, -0x1, URZ ;  /* 0xffffffff0d0e7890 */ /* 0x000fe4000fffe0ff */
[----:B------:R-:W-:Y:S02]  /*0190*/  UIADD3.X UR9, UPT, UPT, URZ, UR9, URZ, UP0, !UPT ;  /* 0x00000009ff097290 */ /* 0x000fe400087fe4ff */
[----:B------:R-:W-:Y:S02]  /*01a0*/  UIADD3.X UR7, UPT, UPT, URZ, UR7, URZ, UP1, !UPT ;  /* 0x00000007ff077290 */ /* 0x000fe40008ffe4ff */
[----:B------:R-:W-:Y:S02]  /*01b0*/  ULOP3.LUT UR4, UR4, 0x3, URZ, 0xc0, !UPT ;  /* 0x0000000304047892 */ /* 0x000fe4000f8ec0ff */
[----:B------:R-:W-:-:S02]  /*01c0*/  UIADD3 UR10, UPT, UPT, -UR15, URZ, URZ ;  /* 0x000000ff0f0a7290 */ /* 0x000fc4000fffe1ff */
[----:B------:R-:W-:Y:S02]  /*01d0*/  UISETP.GE.U32.AND UP0, UPT, UR5, 0xf, UPT ;  /* 0x0000000f0500788c */ /* 0x000fe4000bf06070 */
[----:B------:R-:W-:Y:S02]  /*01e0*/  UISETP.GE.U32.AND UP1, UPT, UR12, 0x7, UPT ;  /* 0x000000070c00788c */ /* 0x000fe4000bf26070 */
[----:B------:R-:W-:-:S11]  /*01f0*/  UISETP.GE.U32.AND UP2, UPT, UR14, 0x3, UPT ;  /* 0x000000030e00788c */ /* 0x000fd6000bf46070 */
.L_x_24:
[----:B-1----:R-:W1:Y:S08]  /*0200*/  LDC.64 R8, c[0x0][0x388] ;  /* 0x0000e200ff087b82 */ /* 0x002e700000000a00 */
[----:B0-2---:R-:W2:Y:S01]  /*0210*/  LDC.64 R6, c[0x0][0x390] ;  /* 0x0000e400ff067b82 */ /* 0x005ea20000000a00 */
[----:B-1-34-:R-:W-:-:S06]  /*0220*/  IMAD.WIDE R10, R0, 0x4, R8 ;  /* 0x00000004000a7825 */ /* 0x01afcc00078e0208 */
[----:B0-----:R-:W3:Y:S01]  /*0230*/  LDG.E R11, desc[UR16][R10.64] ;  /* 0x000000100a0b7981 */ /* 0x001ee2000c1e1900 */
[----:B--2---:R-:W-:-:S05]  /*0240*/  IMAD.WIDE R4, R0, 0x4, R6 ;  /* 0x0000000400047825 */ /* 0x004fca00078e0206 */
[----:B------:R-:W3:Y:S01]  /*0250*/  LDG.E R2, desc[UR16][R4.64] ;  /* 0x0000001004027981 */ /* 0x000ee2000c1e1900 */
[----:B------:R-:W-:Y:S01]  /*0260*/  BSSY.RECONVERGENT B1, `(.L_x_17) ;  /* 0x00000a8000017945 */ /* 0x000fe20003800200 */
[----:B---3--:R-:W-:-:S13]  /*0270*/  FSETP.GT.AND P0, PT, R11, R2, PT ;  /* 0x000000020b00720b */ /* 0x008fda0003f04000 */
[----:B------:R-:W-:Y:S05]  /*0280*/  @P0 BRA `(.L_x_18) ;  /* 0x00000000000c0947 */ /* 0x000fea0003800000 */
[----:B------:R-:W2:Y:S04]  /*0290*/  ATOMG.E.ADD.F32.FTZ.RN.STRONG.GPU PT, R7, desc[UR16][R4.64], R11 ;  /* 0x8000000b040779a3 */ /* 0x000ea8000c1ef310 */
[----:B--2---:R0:W-:Y:S01]  /*02a0*/  STG.E desc[UR16][R4.64], R7 ;  /* 0x0000000704007986 */ /* 0x0041e2000c101910 */
[----:B------:R-:W-:Y:S05]  /*02b0*/  BRA `(.L_x_19) ;  /* 0x0000000800887947 */ /* 0x000fea0003800000 */
.L_x_18:
[----:B------:R-:W-:Y:S01]  /*02c0*/  HFMA2 R15, -RZ, RZ, 0, 0 ;  /* 0x00000000ff0f7431 */ /* 0x000fe200000001ff */
[----:B------:R-:W-:Y:S06]  /*02d0*/  BRA.U !UP0, `(.L_x_20) ;  /* 0x0000000508407547 */ /* 0x000fec000b800000 */
[----:B------:R-:W-:Y:S01]  /*02e0*/  MOV R14, UR6 ;  /* 0x00000006000e7c02 */ /* 0x000fe20008000f00 */
[----:B------:R-:W-:Y:S01]  /*02f0*/  UMOV UR5, UR10 ;  /* 0x0000000a00057c82 */ /* 0x000fe20008000000 */
[----:B------:R-:W-:Y:S02]  /*0300*/  MOV R15, UR7 ;  /* 0x00000007000f7c02 */ /* 0x000fe40008000f00 */
[----:B------:R-:W-:Y:S02]  /*0310*/  MOV R2, UR8 ;  /* 0x0000000800027c02 */ /* 0x000fe40008000f00 */
[----:B------:R-:W-:-:S07]  /*0320*/  MOV R11, UR9 ;  /* 0x00000009000b7c02 */ /* 0x000fce0008000f00 */
.L_x_21:
[----:B------:R-:W-:Y:S02]  /*0330*/  MOV R12, R14 ;  /* 0x0000000e000c7202 */ /* 0x000fe40000000f00 */
[----:B------:R-:W-:Y:S02]  /*0340*/  MOV R13, R15 ;  /* 0x0000000f000d7202 */ /* 0x000fe40000000f00 */
[----:B------:R-:W-:-:S03]  /*0350*/  MOV R10, R2 ;  /* 0x00000002000a7202 */ /* 0x000fc60000000f00 */
[----:B------:R-:W2:Y:S04]  /*0360*/  LDG.E R15, desc[UR16][R12.64+-0x20] ;  /* 0xffffe0100c0f7981 */ /* 0x000ea8000c1e1900 */
[----:B------:R-:W2:Y:S02]  /*0370*/  LDG.E R2, desc[UR16][R10.64+-0x20] ;  /* 0xffffe0100a027981 */ /* 0x000ea4000c1e1900 */
[----:B--2---:R-:W-:-:S05]  /*0380*/  FADD R15, R2, R15 ;  /* 0x0000000f020f7221 */ /* 0x004fca0000000000 */
[----:B------:R0:W-:Y:S04]  /*0390*/  STG.E desc[UR16][R4.64], R15 ;  /* 0x0000000f04007986 */ /* 0x0001e8000c101910 */
[----:B------:R-:W2:Y:S04]  /*03a0*/  LDG.E R2, desc[UR16][R10.64+-0x1c] ;  /* 0xffffe4100a027981 */ /* 0x000ea8000c1e1900 */
[----:B-1----:R-:W2:Y:S02]  /*03b0*/  LDG.E R17, desc[UR16][R12.64+-0x1c] ;  /* 0xffffe4100c117981 */ /* 0x002ea4000c1e1900 */
        /* <DEDUP_REMOVED lines=10> */
[----:B------:R-:W4:Y:S04]  /*0460*/  LDG.E R2, desc[UR16][R10.64+-0x10] ;  /* 0xfffff0100a027981 */ /* 0x000f28000c1e1900 */
[----:B0-----:R-:W4:Y:S02]  /*0470*/  LDG.E R15, desc[UR16][R12.64+-0x10] ;  /* 0xfffff0100c0f7981 */ /* 0x001f24000c1e1900 */
        /* <DEDUP_REMOVED lines=44> */
[----:B------:R-:W-:-:S04]  /*0740*/  UIADD3 UR5, UPT, UPT, UR5, 0x10, URZ ;  /* 0x0000001005057890 */ /* 0x000fc8000fffe0ff */
[----:B------:R-:W-:Y:S01]  /*0750*/  UISETP.NE.AND UP3, UPT, UR5, URZ, UPT ;  /* 0x000000ff0500728c */ /* 0x000fe2000bf65270 */
[----:B------:R-:W-:-:S04]  /*0760*/  IADD3 R14, P1, PT, R12, 0x40, RZ ;  /* 0x000000400c0e7810 */ /* 0x000fc80007f3e0ff */
[----:B0-----:R-:W-:Y:S01]  /*0770*/  IADD3.X R15, PT, PT, RZ, R13, RZ, P1, !PT ;  /* 0x0000000dff0f7210 */ /* 0x001fe20000ffe4ff */
[----:B--2---:R-:W-:-:S05]  /*0780*/  FADD R21, R2, R21 ;  /* 0x0000001502157221 */ /* 0x004fca0000000000 */
[----:B------:R1:W-:Y:S01]  /*0790*/  STG.E desc[UR16][R4.64], R21 ;  /* 0x0000001504007986 */ /* 0x0003e2000c101910 */
[----:B------:R-:W-:-:S04]  /*07a0*/  IADD3 R2, P0, PT, R10, 0x40, RZ ;  /* 0x000000400a027810 */ /* 0x000fc80007f1e0ff */
[----:B------:R-:W-:Y:S01]  /*07b0*/  IADD3.X R11, PT, PT, RZ, R11, RZ, P0, !PT ;  /* 0x0000000bff0b7210 */ /* 0x000fe200007fe4ff */
[----:B------:R-:W-:Y:S08]  /*07c0*/  BRA.U UP3, `(.L_x_21) ;  /* 0xfffffff903d87547 */ /* 0x000ff0000b83ffff */
[----:B------:R-:W-:-:S07]  /*07d0*/  MOV R15, UR15 ;  /* 0x0000000f000f7c02 */ /* 0x000fce0008000f00 */
.L_x_20:
[----:B------:R-:W-:-:S09]  /*07e0*/  UISETP.NE.AND UP3, UPT, UR11, URZ, UPT ;  /* 0x000000ff0b00728c */ /* 0x000fd2000bf65270 */
[----:B------:R-:W-:Y:S05]  /*07f0*/  BRA.U !UP3, `(.L_x_19) ;  /* 0x000000050b387547 */ /* 0x000fea000b800000 */
[----:B------:R-:W-:Y:S01]  /*0800*/  UISETP.NE.AND UP3, UPT, UR13, URZ, UPT ;  /* 0x000000ff0d00728c */ /* 0x000fe2000bf65270 */
[----:B------:R-:W-:Y:S10]  /*0810*/  BRA.U !UP1, `(.L_x_22) ;  /* 0x00000001098c7547 */ /* 0x000ff4000b800000 */
[----:B------:R-:W-:-:S04]  /*0820*/  IMAD.WIDE.U32 R12, R15, 0x4, R8 ;  /* 0x000000040f0c7825 */ /* 0x000fc800078e0008 */
[----:B------:R-:W-:Y:S01]  /*0830*/  IMAD.WIDE.U32 R10, R15, 0x4, R6 ;  /* 0x000000040f0a7825 */ /* 0x000fe200078e0006 */
        /* <DEDUP_REMOVED lines=33> */
.L_x_22:
[----:B------:R-:W-:Y:S05]  /*0a50*/  BRA.U !UP3, `(.L_x_19) ;  /* 0x000000010ba07547 */ /* 0x000fea000b800000 */
[----:B------:R-:W-:Y:S01]  /*0a60*/  UISETP.NE.AND UP3, UPT, UR4, URZ, UPT ;  /* 0x000000ff0400728c */ /* 0x000fe2000bf65270 */
[----:B------:R-:W-:Y:S10]  /*0a70*/  BRA.U !UP2, `(.L_x_23) ;  /* 0x000000010a4c7547 */ /* 0x000ff4000b800000 */
[----:B------:R-:W-:-:S04]  /*0a80*/  IMAD.WIDE.U32 R12, R15, 0x4, R8 ;  /* 0x000000040f0c7825 */ /* 0x000fc800078e0008 */
[----:B------:R-:W-:Y:S01]  /*0a90*/  IMAD.WIDE.U32 R10, R15, 0x4, R6 ;  /* 0x000000040f0a7825 */ /* 0x000fe200078e0006 */
[----:B------:R-:W2:Y:S04]  /*0aa0*/  LDG.E R2, desc[UR16][R12.64] ;  /* 0x000000100c027981 */ /* 0x000ea8000c1e1900 */
[----:B01----:R-:W2:Y:S02]  /*0ab0*/  LDG.E R17, desc[UR16][R10.64] ;  /* 0x000000100a117981 */ /* 0x003ea4000c1e1900 */
[----:B--2---:R-:W-:-:S05]  /*0ac0*/  FADD R17, R2, R17 ;  /* 0x0000001102117221 */ /* 0x004fca0000000000 */
[----:B------:R2:W-:Y:S04]  /*0ad0*/  STG.E desc[UR16][R4.64], R17 ;  /* 0x0000001104007986 */ /* 0x0005e8000c101910 */
        /* <DEDUP_REMOVED lines=9> */
[----:B------:R-:W3:Y:S01]  /*0b70*/  LDG.E R23, desc[UR16][R10.64+0xc] ;  /* 0x00000c100a177981 */ /* 0x000ee2000c1e1900 */
[----:B------:R-:W-:Y:S01]  /*0b80*/  IADD3 R15, PT, PT, R15, 0x4, RZ ;  /* 0x000000040f0f7810 */ /* 0x000fe20007ffe0ff */
[----:B---3--:R-:W-:-:S05]  /*0b90*/  FADD R23, R2, R23 ;  /* 0x0000001702177221 */ /* 0x008fca0000000000 */
[----:B------:R2:W-:Y:S02]  /*0ba0*/  STG.E desc[UR16][R4.64], R23 ;  /* 0x0000001704007986 */ /* 0x0005e4000c101910 */
.L_x_23:
[----:B------:R-:W-:Y:S05]  /*0bb0*/  BRA.U !UP3, `(.L_x_19) ;  /* 0x000000010b487547 */ /* 0x000fea000b800000 */
[----:B------:R-:W-:-:S04]  /*0bc0*/  IMAD.WIDE.U32 R8, R15, 0x4, R8 ;  /* 0x000000040f087825 */ /* 0x000fc800078e0008 */
[----:B------:R-:W-:Y:S01]  /*0bd0*/  IMAD.WIDE.U32 R6, R15, 0x4, R6 ;  /* 0x000000040f067825 */ /* 0x000fe200078e0006 */
[----:B------:R-:W3:Y:S04]  /*0be0*/  LDG.E R2, desc[UR16][R8.64] ;  /* 0x0000001008027981 */ /* 0x000ee8000c1e1900 */
[----:B------:R-:W3:Y:S01]  /*0bf0*/  LDG.E R11, desc[UR16][R6.64] ;  /* 0x00000010060b7981 */ /* 0x000ee2000c1e1900 */
[----:B------:R-:W-:Y:S01]  /*0c00*/  UISETP.NE.AND UP3, UPT, UR4, 0x1, UPT ;  /* 0x000000010400788c */ /* 0x000fe2000bf65270 */
[----:B---3--:R-:W-:-:S05]  /*0c10*/  FADD R11, R2, R11 ;  /* 0x0000000b020b7221 */ /* 0x008fca0000000000 */
[----:B------:R3:W-:Y:S03]  /*0c20*/  STG.E desc[UR16][R4.64], R11 ;  /* 0x0000000b04007986 */ /* 0x0007e6000c101910 */
[----:B------:R-:W-:Y:S05]  /*0c30*/  BRA.U !UP3, `(.L_x_19) ;  /* 0x000000010b287547 */ /* 0x000fea000b800000 */
[----:B------:R-:W4:Y:S04]  /*0c40*/  LDG.E R2, desc[UR16][R8.64+0x4] ;  /* 0x0000041008027981 */ /* 0x000f28000c1e1900 */
[----:B---3--:R-:W4:Y:S01]  /*0c50*/  LDG.E R11, desc[UR16][R6.64+0x4] ;  /* 0x00000410060b7981 */ /* 0x008f22000c1e1900 */
[----:B------:R-:W-:Y:S01]  /*0c60*/  UISETP.NE.AND UP3, UPT, UR4, 0x2, UPT ;  /* 0x000000020400788c */ /* 0x000fe2000bf65270 */
[----:B----4-:R-:W-:-:S05]  /*0c70*/  FADD R11, R2, R11 ;  /* 0x0000000b020b7221 */ /* 0x010fca0000000000 */
[----:B------:R4:W-:Y:S03]  /*0c80*/  STG.E desc[UR16][R4.64], R11 ;  /* 0x0000000b04007986 */ /* 0x0009e6000c101910 */
[----:B------:R-:W-:Y:S05]  /*0c90*/  BRA.U !UP3, `(.L_x_19) ;  /* 0x000000010b107547 */ /* 0x000fea000b800000 */
[----:B------:R-:W4:Y:S04]  /*0ca0*/  LDG.E R8, desc[UR16][R8.64+0x8] ;  /* 0x0000081008087981 */ /* 0x000f28000c1e1900 */
[----:B------:R-:W4:Y:S02]  /*0cb0*/  LDG.E R7, desc[UR16][R6.64+0x8] ;  /* 0x0000081006077981 */ /* 0x000f24000c1e1900 */
[----:B----4-:R-:W-:-:S05]  /*0cc0*/  FADD R11, R8, R7 ;  /* 0x00000007080b7221 */ /* 0x010fca0000000000 */
[----:B------:R3:W-:Y:S02]  /*0cd0*/  STG.E desc[UR16][R4.64], R11 ;  /* 0x0000000b04007986 */ /* 0x0007e4000c101910 */
.L_x_19:
[----:B------:R-:W-:Y:S05]  /*0ce0*/  BSYNC.RECONVERGENT B1 ;  /* 0x0000000000017941 */ /* 0x000fea0003800200 */
.L_x_17:
[----:B------:R-:W5:Y:S01]  /*0cf0*/  LDCU UR5, c[0x0][0x380] ;  /* 0x00007000ff0577ac */ /* 0x000f620008000800 */
[----:B------:R-:W-:-:S04]  /*0d00*/  IADD3 R0, PT, PT, R3, R0, RZ ;  /* 0x0000000003007210 */ /* 0x000fc80007ffe0ff */
[----:B-----5:R-:W-:-:S13]  /*0d10*/  ISETP.GE.AND P0, PT, R0, UR5, PT ;  /* 0x0000000500007c0c */ /* 0x020fda000bf06270 */
[----:B------:R-:W-:Y:S05]  /*0d20*/  @!P0 BRA `(.L_x_24) ;  /* 0xfffffff400348947 */ /* 0x000fea000383ffff */
[----:B------:R-:W-:Y:S05]  /*0d30*/  BSYNC.RECONVERGENT B0 ;  /* 0x0000000000007941 */ /* 0x000fea0003800200 */
.L_x_16:
[----:B------:R-:W-:Y:S05]  /*0d40*/  EXIT ;  /* 0x000000000000794d */ /* 0x000fea0003800000 */
.L_x_15:
[----:B------:R-:W1:Y:S01]  /*0d50*/  I2F.U32.RP R8, R3 ;  /* 0x0000000300087306 */ /* 0x000e620000209000 */
[C---:B------:R-:W-:Y:S01]  /*0d60*/  IADD3 R2, PT, PT, R3.reuse, R0, RZ ;  /* 0x0000000003027210 */ /* 0x040fe20007ffe0ff */
[----:B------:R-:W-:Y:S01]  /*0d70*/  BSSY.RECONVERGENT B0, `(.L_x_25) ;  /* 0x000002d000007945 */ /* 0x000fe20003800200 */
[----:B------:R-:W-:Y:S02]  /*0d80*/  IADD3 R9, PT, PT, RZ, -R3, RZ ;  /* 0x80000003ff097210 */ /* 0x000fe40007ffe0ff */
[C---:B------:R-:W-:Y:S02]  /*0d90*/  ISETP.GE.AND P0, PT, R2.reuse, UR4, PT ;  /* 0x0000000402007c0c */ /* 0x040fe4000bf06270 */
[----:B------:R-:W-:Y:S02]  /*0da0*/  VIMNMX R7, PT, PT, R2, UR4, !PT ;  /* 0x0000000402077c48 */ /* 0x000fe4000ffe0100 */
[----:B------:R-:W-:Y:S02]  /*0db0*/  SEL R6, RZ, 0x1, P0 ;  /* 0x00000001ff067807 */ /* 0x000fe40000000000 */
[----:B------:R-:W-:-:S02]  /*0dc0*/  ISETP.NE.U32.AND P2, PT, R3, RZ, PT ;  /* 0x000000ff0300720c */ /* 0x000fc40003f45070 */
[----:B------:R-:W-:Y:S01]  /*0dd0*/  IADD3 R2, PT, PT, R7, -R2, -R6 ;  /* 0x8000000207027210 */ /* 0x000fe20007ffe806 */
[----:B-1----:R-:W1:Y:S02]  /*0de0*/  MUFU.RCP R8, R8 ;  /* 0x0000000800087308 */ /* 0x002e640000001000 */
[----:B-1----:R-:W-:-:S06]  /*0df0*/  IADD3 R4, PT, PT, R8, 0xffffffe, RZ ;  /* 0x0ffffffe08047810 */ /* 0x002fcc0007ffe0ff */
[----:B------:R1:W2:Y:S02]  /*0e00*/  F2I.FTZ.U32.TRUNC.NTZ R5, R4 ;  /* 0x0000000400057305 */ /* 0x0002a4000021f000 */
[----:B-1----:R-:W-:Y:S02]  /*0e10*/  HFMA2 R4, -RZ, RZ, 0, 0 ;  /* 0x00000000ff047431 */ /* 0x002fe400000001ff */
[----:B--2---:R-:W-:-:S04]  /*0e20*/  IMAD R9, R9, R5, RZ ;  /* 0x0000000509097224 */ /* 0x004fc800078e02ff */
[----:B------:R-:W-:-:S06]  /*0e30*/  IMAD.HI.U32 R5, R5, R9, R4 ;  /* 0x0000000905057227 */ /* 0x000fcc00078e0004 */
[----:B------:R-:W-:-:S05]  /*0e40*/  IMAD.HI.U32 R5, R5, R2, RZ ;  /* 0x0000000205057227 */ /* 0x000fca00078e00ff */
[----:B------:R-:W-:-:S05]  /*0e50*/  IADD3 R4, PT, PT, -R5, RZ, RZ ;  /* 0x000000ff05047210 */ /* 0x000fca0007ffe1ff */
[----:B------:R-:W-:-:S05]  /*0e60*/  IMAD R2, R3, R4, R2 ;  /* 0x0000000403027224 */ /* 0x000fca00078e0202 */
[----:B------:R-:W-:-:S13]  /*0e70*/  ISETP.GE.U32.AND P0, PT, R2, R3, PT ;  /* 0x000000030200720c */ /* 0x000fda0003f06070 */
[----:B------:R-:W-:Y:S02]  /*0e80*/  @P0 IADD3 R2, PT, PT, -R3, R2, RZ ;  /* 0x0000000203020210 */ /* 0x000fe40007ffe1ff */
[----:B------:R-:W-:Y:S02]  /*0e90*/  @P0 IADD3 R5, PT, PT, R5, 0x1, RZ ;  /* 0x0000000105050810 */ /* 0x000fe40007ffe0ff */
[----:B------:R-:W-:-:S13]  /*0ea0*/  ISETP.GE.U32.AND P1, PT, R2, R3, PT ;  /* 0x000000030200720c */ /* 0x000fda0003f26070 */
[----:B------:R-:W-:Y:S02]  /*0eb0*/  @P1 IADD3 R5, PT, PT, R5, 0x1, RZ ;  /* 0x0000000105051810 */ /* 0x000fe40007ffe0ff */
[----:B------:R-:W-:-:S04]  /*0ec0*/  @!P2 LOP3.LUT R5, RZ, R3, RZ, 0x33, !PT ;  /* 0x00000003ff05a212 */ /* 0x000fc800078e33ff */
[----:B------:R-:W-:-:S04]  /*0ed0*/  IADD3 R13, PT, PT, R6, R5, RZ ;  /* 0x00000005060d7210 */ /* 0x000fc80007ffe0ff */
[----:B------:R-:W-:-:S04]  /*0ee0*/  LOP3.LUT R2, R13, 0x3, RZ, 0xc0, !PT ;  /* 0x000000030d027812 */ /* 0x000fc800078ec0ff */
[----:B------:R-:W-:-:S13]  /*0ef0*/  ISETP.NE.AND P0, PT, R2, 0x3, PT ;  /* 0x000000030200780c */ /* 0x000fda0003f05270 */
[----:B------:R-:W-:Y:S05]  /*0f00*/  @!P0 BRA `(.L_x_26) ;  /* 0x00000000004c8947 */ /* 0x000fea0003800000 */
[----:B------:R-:W1:Y:S01]  /*0f10*/  LDC.64 R8, c[0x0][0x388] ;  /* 0x0000e200ff087b82 */ /* 0x000e620000000a00 */
[----:B------:R-:W-:Y:S02]  /*0f20*/  IADD3 R2, PT, PT, R13, 0x1, RZ ;  /* 0x000000010d027810 */ /* 0x000fe40007ffe0ff */
[----:B------:R-:W-:Y:S02]  /*0f30*/  MOV R12, RZ ;  /* 0x000000ff000c7202 */ /* 0x000fe40000000f00 */
[----:B------:R-:W-:-:S03]  /*0f40*/  LOP3.LUT R15, R2, 0x3, RZ, 0xc0, !PT ;  /* 0x00000003020f7812 */ /* 0x000fc600078ec0ff */
[----:B------:R-:W2:Y:S04]  /*0f50*/  LDC.64 R10, c[0x0][0x390] ;  /* 0x0000e400ff0a7b82 */ /* 0x000ea80000000a00 */
.L_x_29:
[----:B01----:R-:W-:-:S04]  /*0f60*/  IMAD.WIDE R4, R0, 0x4, R8 ;  /* 0x0000000400047825 */ /* 0x003fc800078e0208 */
[----:B--2---:R-:W-:Y:S02]  /*0f70*/  IMAD.WIDE R6, R0, 0x4, R10 ;  /* 0x0000000400067825 */ /* 0x004fe400078e020a */
[----:B0-----:R-:W2:Y:S04]  /*0f80*/  LDG.E R5, desc[UR16][R4.64] ;  /* 0x0000001004057981 */ /* 0x001ea8000c1e1900 */
[----:B------:R-:W2:Y:S01]  /*0f90*/  LDG.E R2, desc[UR16][R6.64] ;  /* 0x0000001006027981 */ /* 0x000ea2000c1e1900 */
[----:B------:R-:W-:Y:S01]  /*0fa0*/  IADD3 R12, PT, PT, R12, 0x1, RZ ;  /* 0x000000010c0c7810 */ /* 0x000fe20007ffe0ff */
[----:B------:R-:W-:Y:S03]  /*0fb0*/  BSSY.RECONVERGENT B1, `(.L_x_27) ;  /* 0x0000006000017945 */ /* 0x000fe60003800200 */
[----:B------:R-:W-:-:S02]  /*0fc0*/  ISETP.NE.AND P1, PT, R12, R15, PT ;  /* 0x0000000f0c00720c */ /* 0x000fc40003f25270 */
[----:B--2---:R-:W-:-:S13]  /*0fd0*/  FSETP.GT.AND P0, PT, R5, R2, PT ;  /* 0x000000020500720b */ /* 0x004fda0003f04000 */
[----:B------:R-:W-:Y:S05]  /*0fe0*/  @P0 BRA `(.L_x_28) ;  /* 0x0000000000080947 */ /* 0x000fea0003800000 */
[----:B------:R-:W2:Y:S04]  /*0ff0*/  ATOMG.E.ADD.F32.FTZ.RN.STRONG.GPU PT, R5, desc[UR16][R6.64], R5 ;  /* 0x80000005060579a3 */ /* 0x000ea8000c1ef310 */
[----:B--2---:R0:W-:Y:S02]  /*1000*/  STG.E desc[UR16][R6.64], R5 ;  /* 0x0000000506007986 */ /* 0x0041e4000c101910 */
.L_x_28:
[----:B------:R-:W-:Y:S05]  /*1010*/  BSYNC.RECONVERGENT B1 ;  /* 0x0000000000017941 */ /* 0x000fea0003800200 */
.L_x_27:
[----:B------:R-:W-:Y:S01]  /*1020*/  IADD3 R0, PT, PT, R3, R0, RZ ;  /* 0x0000000003007210 */ /* 0x000fe20007ffe0ff */
[----:B------:R-:W-:Y:S06]  /*1030*/  @P1 BRA `(.L_x_29) ;  /* 0xfffffffc00c81947 */ /* 0x000fec000383ffff */
.L_x_26:
[----:B0-----:R-:W-:Y:S05]  /*1040*/  BSYNC.RECONVERGENT B0 ;  /* 0x0000000000007941 */ /* 0x001fea0003800200 */
.L_x_25:
[----:B------:R-:W0:Y:S01]  /*1050*/  LDC.64 R4, c[0x0][0x388] ;  /* 0x0000e200ff047b82 */ /* 0x000e220000000a00 */
[----:B------:R-:W-:Y:S01]  /*1060*/  ISETP.GE.U32.AND P0, PT, R13, 0x3, PT ;  /* 0x000000030d00780c */ /* 0x000fe20003f06070 */
[----:B------:R-:W1:Y:S06]  /*1070*/  LDCU UR4, c[0x0][0x380] ;  /* 0x00007000ff0477ac */ /* 0x000e6c0008000800 */
[----:B------:R-:W2:Y:S06]  /*1080*/  LDC.64 R6, c[0x0][0x390] ;  /* 0x0000e400ff067b82 */ /* 0x000eac0000000a00 */
[----:B-1----:R-:W-:Y:S05]  /*1090*/  @!P0 EXIT ;  /* 0x000000000000894d */ /* 0x002fea0003800000 */
.L_x_38:
[----:B01----:R-:W-:-:S04]  /*10a0*/  IMAD.WIDE R8, R0, 0x4, R4 ;  /* 0x0000000400087825 */ /* 0x003fc800078e0204 */
[----:B--2---:R-:W-:Y:S01]  /*10b0*/  IMAD.WIDE R10, R0, 0x4, R6 ;  /* 0x00000004000a7825 */ /* 0x004fe200078e0206 */
[----:B------:R-:W2:Y:S04]  /*10c0*/  LDG.E R17, desc[UR16][R8.64] ;  /* 0x0000001008117981 */ /* 0x000ea8000c1e1900 */
[----:B------:R-:W2:Y:S01]  /*10d0*/  LDG.E R2, desc[UR16][R10.64] ;  /* 0x000000100a027981 */ /* 0x000ea2000c1e1900 */
[----:B------:R-:W-:Y:S01]  /*10e0*/  BSSY.RECONVERGENT B0, `(.L_x_30) ;  /* 0x0000007000007945 */ /* 0x000fe20003800200 */
[----:B------:R-:W-:-:S04]  /*10f0*/  IMAD.WIDE R12, R3, 0x4, R8 ;  /* 0x00000004030c7825 */ /* 0x000fc800078e0208 */
[----:B------:R-:W-:Y:S01]  /*1100*/  IMAD.WIDE R14, R3, 0x4, R10 ;  /* 0x00000004030e7825 */ /* 0x000fe200078e020a */
[----:B--2---:R-:W-:-:S13]  /*1110*/  FSETP.GT.AND P0, PT, R17, R2, PT ;  /* 0x000000021100720b */ /* 0x004fda0003f04000 */
[----:B------:R-:W-:Y:S05]  /*1120*/  @P0 BRA `(.L_x_31) ;  /* 0x0000000000080947 */ /* 0x000fea0003800000 */
[----:B------:R-:W2:Y:S04]  /*1130*/  ATOMG.E.ADD.F32.FTZ.RN.STRONG.GPU PT, R9, desc[UR16][R10.64], R17 ;  /* 0x800000110a0979a3 */ /* 0x000ea8000c1ef310 */
[----:B--2---:R0:W-:Y:S02]  /*1140*/  STG.E desc[UR16][R10.64], R9 ;  /* 0x000000090a007986 */ /* 0x0041e4000c101910 */
.L_x_31:
[----:B------:R-:W-:Y:S05]  /*1150*/  BSYNC.RECONVERGENT B0 ;  /* 0x0000000000007941 */ /* 0x000fea0003800200 */
.L_x_30:
[----:B0-----:R-:W2:Y:S04]  /*1160*/  LDG.E R9, desc[UR16][R12.64] ;  /* 0x000000100c097981 */ /* 0x001ea8000c1e1900 */
        /* <DEDUP_REMOVED lines=8> */
.L_x_33:
[----:B------:R-:W-:Y:S05]  /*11f0*/  BSYNC.RECONVERGENT B0 ;  /* 0x0000000000007941 */ /* 0x000fea0003800200 */
.L_x_32:
        /* <DEDUP_REMOVED lines=9> */
.L_x_35:
[----:B------:R-:W-:Y:S05]  /*1290*/  BSYNC.RECONVERGENT B0 ;  /* 0x0000000000007941 */ /* 0x000fea0003800200 */
.L_x_34:
[----:B------:R-:W2:Y:S04]  /*12a0*/  LDG.E R9, desc[UR16][R8.64] ;  /* 0x0000001008097981 */ /* 0x000ea8000c1e1900 */
[----:B------:R-:W2:Y:S01]  /*12b0*/  LDG.E R2, desc[UR16][R12.64] ;  /* 0x000000100c027981 */ /* 0x000ea2000c1e1900 */
[----:B------:R-:W-:Y:S01]  /*12c0*/  BSSY.RECONVERGENT B0, `(.L_x_36) ;  /* 0x0000005000007945 */ /* 0x000fe20003800200 */
[----:B--2---:R-:W-:-:S13]  /*12d0*/  FSETP.GT.AND P0, PT, R9, R2, PT ;  /* 0x000000020900720b */ /* 0x004fda0003f04000 */
[----:B------:R-:W-:Y:S05]  /*12e0*/  @P0 BRA `(.L_x_37) ;  /* 0x0000000000080947 */ /* 0x000fea0003800000 */
[----:B------:R-:W2:Y:S04]  /*12f0*/  ATOMG.E.ADD.F32.FTZ.RN.STRONG.GPU PT, R9, desc[UR16][R12.64], R9 ;  /* 0x800000090c0979a3 */ /* 0x000ea8000c1ef310 */
[----:B--2---:R1:W-:Y:S02]  /*1300*/  STG.E desc[UR16][R12.64], R9 ;  /* 0x000000090c007986 */ /* 0x0043e4000c101910 */
.L_x_37:
[----:B------:R-:W-:Y:S05]  /*1310*/  BSYNC.RECONVERGENT B0 ;  /* 0x0000000000007941 */ /* 0x000fea0003800200 */
.L_x_36:
[----:B------:R-:W-:-:S04]  /*1320*/  LEA R0, R3, R0, 0x2 ;  /* 0x0000000003007211 */ /* 0x000fc800078e10ff */
[----:B------:R-:W-:-:S13]  /*1330*/  ISETP.GE.AND P0, PT, R0, UR4, PT ;  /* 0x0000000400007c0c */ /* 0x000fda000bf06270 */
[----:B------:R-:W-:Y:S05]  /*1340*/  @!P0 BRA `(.L_x_38) ;  /* 0xfffffffc00548947 */ /* 0x000fea000383ffff */
[----:B------:R-:W-:Y:S05]  /*1350*/  EXIT ;  /* 0x000000000000794d */ /* 0x000fea0003800000 */
.L_x_39:
        /* <DEDUP_REMOVED lines=10> */
.L_x_98:


//--------------------- .text._Z7kernelAiPfS_     --------------------------
	.section	.text._Z7kernelAiPfS_,"ax",@progbits
	.align	128
        .global         _Z7kernelAiPfS_
        .type           _Z7kernelAiPfS_,@function
        .size           _Z7kernelAiPfS_,(.L_x_95 - _Z7kernelAiPfS_)
        .other          _Z7kernelAiPfS_,@"STO_CUDA_ENTRY STV_DEFAULT"
_Z7kernelAiPfS_:
.text._Z7kernelAiPfS_:
        /* <DEDUP_REMOVED lines=12> */
[C---:B------:R-:W-:Y:S02]  /*00c0*/  LOP3.LUT R9, R6.reuse, 0xf, RZ, 0xc0, !PT ;  /* 0x0000000f06097812 */ /* 0x040fe400078ec0ff */
[C---:B------:R-:W-:Y:S01]  /*00d0*/  LOP3.LUT R8, R6.reuse, 0x7, RZ, 0xc0, !PT ;  /* 0x0000000706087812 */ /* 0x040fe200078ec0ff */
[----:B------:R-:W2:Y:S01]  /*00e0*/  LDCU UR8, c[0x0][0x370] ;  /* 0x00006e00ff0877ac */ /* 0x000ea20008000800 */
[C---:B------:R-:W-:Y:S02]  /*00f0*/  LOP3.LUT R7, R6.reuse, 0xfffff0, RZ, 0xc0, !PT ;  /* 0x00fffff006077812 */ /* 0x040fe400078ec0ff */
[C---:B------:R-:W-:Y:S01]  /*0100*/  IADD3 R10, PT, PT, R6.reuse, -0x1, RZ ;  /* 0xffffffff060a7810 */ /* 0x040fe20007ffe0ff */
[----:B------:R-:W3:Y:S01]  /*0110*/  LDCU.64 UR10, c[0x0][0x358] ;  /* 0x00006b00ff0a77ac */ /* 0x000ee20008000a00 */
[----:B------:R-:W-:-:S02]  /*0120*/  LOP3.LUT R6, R6, 0x3, RZ, 0xc0, !PT ;  /* 0x0000000306067812 */ /* 0x000fc400078ec0ff */
[----:B------:R-:W-:Y:S02]  /*0130*/  IADD3 R5, PT, PT, R9, -0x1, RZ ;  /* 0xffffffff09057810 */ /* 0x000fe40007ffe0ff */
[----:B------:R-:W-:Y:S01]  /*0140*/  IADD3 R4, PT, PT, R8, -0x1, RZ ;  /* 0xffffffff08047810 */ /* 0x000fe20007ffe0ff */
[----:B0-----:R-:W-:Y:S01]  /*0150*/  UIADD3 UR6, UP0, UPT, UR6, 0x20, URZ ;  /* 0x0000002006067890 */ /* 0x001fe2000ff1e0ff */
[----:B------:R-:W-:Y:S01]  /*0160*/  IADD3 R3, PT, PT, -R7, RZ, RZ ;  /* 0x000000ff07037210 */ /* 0x000fe20007ffe1ff */
[----:B-1----:R-:W-:Y:S02]  /*0170*/  UIADD3 UR4, UP1, UPT, UR4, 0x20, URZ ;  /* 0x0000002004047890 */ /* 0x002fe4000ff3e0ff */
[----:B------:R-:W-:Y:S01]  /*0180*/  UIADD3.X UR7, UPT, UPT, URZ, UR7, URZ, UP0, !UPT ;  /* 0x00000007ff077290 */ /* 0x000fe200087fe4ff */
[----:B--2---:R-:W-:Y:S01]  /*0190*/  IMAD R11, R11, UR8, RZ ;  /* 0x000000080b0b7c24 */ /* 0x004fe2000f8e02ff */
[----:B------:R-:W-:-:S12]  /*01a0*/  UIADD3.X UR5, UPT, UPT, URZ, UR5, URZ, UP1, !UPT ;  /* 0x00000005ff057290 */ /* 0x000fd80008ffe4ff */
.L_x_82:
[----:B0-----:R-:W0:Y:S01]  /*01b0*/  LDC.64 R22, c[0x0][0x388] ;  /* 0x0000e200ff167b82 */ /* 0x001e220000000a00 */
[----:B-1----:R-:W1:Y:S07]  /*01c0*/  LDCU UR8, c[0x0][0x380] ;  /* 0x00007000ff0877ac */ /* 0x002e6e0008000800 */
[----:B--2---:R-:W2:Y:S01]  /*01d0*/  LDC.64 R14, c[0x0][0x390] ;  /* 0x0000e400ff0e7b82 */ /* 0x004ea20000000a00 */
[----:B0-----:R-:W-:-:S06]  /*01e0*/  IMAD.WIDE R16, R18, 0x4, R22 ;  /* 0x0000000412107825 */ /* 0x001fcc00078e0216 */
[----:B---3--:R-:W3:Y:S01]  /*01f0*/  LDG.E R16, desc[UR10][R16.64] ;  /* 0x0000000a10107981 */ /* 0x008ee2000c1e1900 */
[----:B--2-4-:R-:W-:-:S05]  /*0200*/  IMAD.WIDE R12, R18, 0x4, R14 ;  /* 0x00000004120c7825 */ /* 0x014fca00078e020e */
[----:B------:R-:W3:Y:S01]  /*0210*/  LDG.E R19, desc[UR10][R12.64] ;  /* 0x0000000a0c137981 */ /* 0x000ee2000c1e1900 */
[----:B------:R-:W-:Y:S01]  /*0220*/  IADD3 R18, PT, PT, R11, R18, RZ ;  /* 0x000000120b127210 */ /* 0x000fe20007ffe0ff */
[----:B------:R-:W-:Y:S03]  /*0230*/  BSSY.RECONVERGENT B0, `(.L_x_40) ;  /* 0x000027f000007945 */ /* 0x000fe60003800200 */
[----:B-1----:R-:W-:Y:S02]  /*0240*/  ISETP.GE.AND P2, PT, R18, UR8, PT ;  /* 0x0000000812007c0c */ /* 0x002fe4000bf46270 */
[----:B---3--:R-:W-:-:S13]  /*0250*/  FSETP.GT.AND P0, PT, R16, R19, PT ;  /* 0x000000131000720b */ /* 0x008fda0003f04000 */
[----:B------:R-:W-:Y:S05]  /*0260*/  @P0 BRA `(.L_x_41) ;  /* 0x0000001c007c0947 */ /* 0x000fea0003800000 */
[----:B------:R-:W-:Y:S01]  /*0270*/  ISETP.GE.U32.AND P0, PT, R10, 0xf, PT ;  /* 0x0000000f0a00780c */ /* 0x000fe20003f06070 */
[----:B------:R-:W-:-:S12]  /*0280*/  HFMA2 R2, -RZ, RZ, 0, 0 ;  /* 0x00000000ff027431 */ /* 0x000fd800000001ff */
[----:B------:R-:W-:Y:S05]  /*0290*/  @!P0 BRA `(.L_x_42) ;  /* 0x0000000c00b48947 */ /* 0x000fea0003800000 */
[----:B------:R-:W-:Y:S02]  /*02a0*/  MOV R16, UR4 ;  /* 0x0000000400107c02 */ /* 0x000fe40008000f00 */
[----:B------:R-:W-:Y:S02]  /*02b0*/  MOV R17, UR5 ;  /* 0x0000000500117c02 */ /* 0x000fe40008000f00 */
[----:B------:R-:W-:Y:S02]  /*02c0*/  MOV R14, UR6 ;  /* 0x00000006000e7c02 */ /* 0x000fe40008000f00 */
[----:B------:R-:W-:Y:S02]  /*02d0*/  MOV R15, UR7 ;  /* 0x00000007000f7c02 */ /* 0x000fe40008000f00 */
[----:B------:R-:W-:-:S07]  /*02e0*/  MOV R2, R3 ;  /* 0x0000000300027202 */ /* 0x000fce0000000f00 */
.L_x_59:
[----:B------:R-:W2:Y:S04]  /*02f0*/  LDG.E R23, desc[UR10][R16.64+-0x20] ;  /* 0xffffe00a10177981 */ /* 0x000ea8000c1e1900 */
[----:B------:R-:W3:Y:S01]  /*0300*/  LDG.E R0, desc[UR10][R14.64+-0x20] ;  /* 0xffffe00a0e007981 */ /* 0x000ee2000c1e1900 */
[----:B------:R-:W-:-:S04]  /*0310*/  IADD3 R2, PT, PT, R2, 0x10, RZ ;  /* 0x0000001002027810 */ /* 0x000fc80007ffe0ff */
[----:B------:R-:W-:Y:S01]  /*0320*/  ISETP.NE.AND P3, PT, R2, RZ, PT ;  /* 0x000000ff0200720c */ /* 0x000fe20003f65270 */
[----:B0-2---:R-:W0:Y:S08]  /*0330*/  MUFU.RCP R19, R23 ;  /* 0x0000001700137308 */ /* 0x005e300000001000 */
[----:B---3--:R-:W1:Y:S01]  /*0340*/  FCHK P0, R0, R23 ;  /* 0x0000001700007302 */ /* 0x008e620000000000 */
[----:B0-----:R-:W-:-:S04]  /*0350*/  FFMA R20, -R23, R19, 1 ;  /* 0x3f80000017147423 */ /* 0x001fc80000000113 */
[----:B------:R-:W-:-:S04]  /*0360*/  FFMA R19, R19, R20, R19 ;  /* 0x0000001413137223 */ /* 0x000fc80000000013 */
[----:B------:R-:W-:-:S04]  /*0370*/  FFMA R20, R0, R19, RZ ;  /* 0x0000001300147223 */ /* 0x000fc800000000ff */
[----:B------:R-:W-:-:S04]  /*0380*/  FFMA R21, -R23, R20, R0 ;  /* 0x0000001417157223 */ /* 0x000fc80000000100 */
[----:B------:R-:W-:Y:S01]  /*0390*/  FFMA R19, R19, R21, R20 ;  /* 0x0000001513137223 */ /* 0x000fe20000000014 */
[----:B-1----:R-:W-:Y:S06]  /*03a0*/  @!P0 BRA `(.L_x_43) ;  /* 0x00000000000c8947 */ /* 0x002fec0003800000 */
[----:B------:R-:W-:-:S07]  /*03b0*/  MOV R20, 0x3d0 ;  /* 0x000003d000147802 */ /* 0x000fce0000000f00 */
[----:B------:R-:W-:Y:S05]  /*03c0*/  CALL.REL.NOINC `($__internal_0_$__cuda_sm3x_div_rn_noftz_f32_slowpath) ;  /* 0x0000002400a07944 */ /* 0x000fea0003c00000 */
[----:B------:R-:W-:-:S07]  /*03d0*/  MOV R19, R0 ;  /* 0x0000000000137202 */ /* 0x000fce0000000f00 */
.L_x_43:
[----:B------:R0:W-:Y:S04]  /*03e0*/  STG.E desc[UR10][R12.64], R19 ;  /* 0x000000130c007986 */ /* 0x0001e8000c10190a */
[----:B------:R-:W2:Y:S04]  /*03f0*/  LDG.E R23, desc[UR10][R16.64+-0x1c] ;  /* 0xffffe40a10177981 */ /* 0x000ea8000c1e1900 */
[----:B------:R-:W3:Y:S01]  /*0400*/  LDG.E R0, desc[UR10][R14.64+-0x1c] ;  /* 0xffffe40a0e007981 */ /* 0x000ee2000c1e1900 */
[----:B--2---:R-:W1:Y:S08]  /*0410*/  MUFU.RCP R20, R23 ;  /* 0x0000001700147308 */ /* 0x004e700000001000 */
[----:B---3--:R-:W2:Y:S01]  /*0420*/  FCHK P0, R0, R23 ;  /* 0x0000001700007302 */ /* 0x008ea20000000000 */
[----:B-1----:R-:W-:-:S04]  /*0430*/  FFMA R21, -R23, R20, 1 ;  /* 0x3f80000017157423 */ /* 0x002fc80000000114 */
[----:B------:R-:W-:-:S04]  /*0440*/  FFMA R21, R20, R21, R20 ;  /* 0x0000001514157223 */ /* 0x000fc80000000014 */
[----:B------:R-:W-:-:S04]  /*0450*/  FFMA R20, R0, R21, RZ ;  /* 0x0000001500147223 */ /* 0x000fc800000000ff */
[----:B------:R-:W-:-:S04]  /*0460*/  FFMA R22, -R23, R20, R0 ;  /* 0x0000001417167223 */ /* 0x000fc80000000100 */
[----:B------:R-:W-:Y:S01]  /*0470*/  FFMA R21, R21, R22, R20 ;  /* 0x0000001615157223 */ /* 0x000fe20000000014 */
[----:B0-2---:R-:W-:Y:S06]  /*0480*/  @!P0 BRA `(.L_x_44) ;  /* 0x00000000000c8947 */ /* 0x005fec0003800000 */
[----:B------:R-:W-:-:S07]  /*0490*/  MOV R20, 0x4b0 ;  /* 0x000004b000147802 */ /* 0x000fce0000000f00 */
[----:B------:R-:W-:Y:S05]  /*04a0*/  CALL.REL.NOINC `($__internal_0_$__cuda_sm3x_div_rn_noftz_f32_slowpath) ;  /* 0x0000002400687944 */ /* 0x000fea0003c00000 */
[----:B------:R-:W-:-:S07]  /*04b0*/  MOV R21, R0 ;  /* 0x0000000000157202 */ /* 0x000fce0000000f00 */
.L_x_44:
        /* <DEDUP_REMOVED lines=14> */
.L_x_45:
        /* <DEDUP_REMOVED lines=14> */
.L_x_46:
        /* <DEDUP_REMOVED lines=14> */
.L_x_47:
        /* <DEDUP_REMOVED lines=14> */
.L_x_48:
        /* <DEDUP_REMOVED lines=14> */
.L_x_49:
        /* <DEDUP_REMOVED lines=14> */
.L_x_50:
        /* <DEDUP_REMOVED lines=14> */
.L_x_51:
        /* <DEDUP_REMOVED lines=14> */
.L_x_52:
        /* <DEDUP_REMOVED lines=14> */
.L_x_53:
        /* <DEDUP_REMOVED lines=14> */
.L_x_54:
        /* <DEDUP_REMOVED lines=14> */
.L_x_55:
        /* <DEDUP_REMOVED lines=14> */
.L_x_56:
        /* <DEDUP_REMOVED lines=14> */
.L_x_57:
        /* <DEDUP_REMOVED lines=14> */
.L_x_58:
[----:B------:R0:W-:Y:S01]  /*1100*/  STG.E desc[UR10][R12.64], R21 ;  /* 0x000000150c007986 */ /* 0x0001e2000c10190a */
[----:B------:R-:W-:Y:S02]  /*1110*/  IADD3 R14, P0, PT, R14, 0x40, RZ ;  /* 0x000000400e0e7810 */ /* 0x000fe40007f1e0ff */
[----:B------:R-:W-:Y:S02]  /*1120*/  IADD3 R16, P1, PT, R16, 0x40, RZ ;  /* 0x0000004010107810 */ /* 0x000fe40007f3e0ff */
[----:B------:R-:W-:Y:S02]  /*1130*/  IADD3.X R15, PT, PT, RZ, R15, RZ, P0, !PT ;  /* 0x0000000fff0f7210 */ /* 0x000fe400007fe4ff */
[----:B------:R-:W-:Y:S01]  /*1140*/  IADD3.X R17, PT, PT, RZ, R17, RZ, P1, !PT ;  /* 0x00000011ff117210 */ /* 0x000fe20000ffe4ff */
[----:B------:R-:W-:Y:S08]  /*1150*/  @P3 BRA `(.L_x_59) ;  /* 0xfffffff000643947 */ /* 0x000ff0000383ffff */
[----:B------:R-:W-:-:S07]  /*1160*/  MOV R2, R7 ;  /* 0x0000000700027202 */ /* 0x000fce0000000f00 */
.L_x_42:
[----:B------:R-:W-:-:S13]  /*1170*/  ISETP.NE.AND P0, PT, R9, RZ, PT ;  /* 0x000000ff0900720c */ /* 0x000fda0003f05270 */
[----:B------:R-:W-:Y:S05]  /*1180*/  @!P0 BRA `(.L_x_60) ;  /* 0x0000001800248947 */ /* 0x000fea0003800000 */
[----:B------:R-:W-:-:S13]  /*1190*/  ISETP.GE.U32.AND P0, PT, R5, 0x7, PT ;  /* 0x000000070500780c */ /* 0x000fda0003f06070 */
[----:B------:R-:W-:Y:S05]  /*11a0*/  @!P0 BRA `(.L_x_61) ;  /* 0x0000000400d48947 */ /* 0x000fea0003800000 */
[----:B------:R-:W1:Y:S08]  /*11b0*/  LDC.64 R14, c[0x0][0x390] ;  /* 0x0000e400ff0e7b82 */ /* 0x000e700000000a00 */
[----:B------:R-:W2:Y:S01]  /*11c0*/  LDC.64 R16, c[0x0][0x388] ;  /* 0x0000e200ff107b82 */ /* 0x000ea20000000a00 */
[----:B-1----:R-:W-:-:S05]  /*11d0*/  IMAD.WIDE.U32 R14, R2, 0x4, R14 ;  /* 0x00000004020e7825 */ /* 0x002fca00078e000e */
[----:B------:R-:W3:Y:S01]  /*11e0*/  LDG.E R23, desc[UR10][R14.64] ;  /* 0x0000000a0e177981 */ /* 0x000ee2000c1e1900 */
[----:B--2---:R-:W-:-:S05]  /*11f0*/  IMAD.WIDE.U32 R16, R2, 0x4, R16 ;  /* 0x0000000402107825 */ /* 0x004fca00078e0010 */
[----:B------:R-:W2:Y:S01]  /*1200*/  LDG.E R0, desc[UR10][R16.64] ;  /* 0x0000000a10007981 */ /* 0x000ea2000c1e1900 */
[----:B---3--:R-:W1:Y:S08]  /*1210*/  MUFU.RCP R19, R23 ;  /* 0x0000001700137308 */ /* 0x008e700000001000 */
[----:B--2---:R-:W2:Y:S01]  /*1220*/  FCHK P0, R0, R23 ;  /* 0x0000001700007302 */ /* 0x004ea20000000000 */
[----:B-1----:R-:W-:-:S04]  /*1230*/  FFMA R20, -R23, R19, 1 ;  /* 0x3f80000017147423 */ /* 0x002fc80000000113 */
[----:B------:R-:W-:-:S04]  /*1240*/  FFMA R19, R19, R20, R19 ;  /* 0x0000001413137223 */ /* 0x000fc80000000013 */
[----:B------:R-:W-:-:S04]  /*1250*/  FFMA R20, R0, R19, RZ ;  /* 0x0000001300147223 */ /* 0x000fc800000000ff */
[----:B0-----:R-:W-:-:S04]  /*1260*/  FFMA R21, -R23, R20, R0 ;  /* 0x0000001417157223 */ /* 0x001fc80000000100 */
[----:B------:R-:W-:Y:S01]  /*1270*/  FFMA R19, R19, R21, R20 ;  /* 0x0000001513137223 */ /* 0x000fe20000000014 */
[----:B--2---:R-:W-:Y:S06]  /*1280*/  @!P0 BRA `(.L_x_62) ;  /* 0x00000000000c8947 */ /* 0x004fec0003800000 */
[----:B------:R-:W-:-:S07]  /*1290*/  MOV R20, 0x12b0 ;  /* 0x000012b000147802 */ /* 0x000fce0000000f00 */
[----:B------:R-:W-:Y:S05]  /*12a0*/  CALL.REL.NOINC `($__internal_0_$__cuda_sm3x_div_rn_noftz_f32_slowpath) ;  /* 0x0000001400e87944 */ /* 0x000fea0003c00000 */
[----:B------:R-:W-:-:S07]  /*12b0*/  MOV R19, R0 ;  /* 0x0000000000137202 */ /* 0x000fce0000000f00 */
.L_x_62:
        /* <DEDUP_REMOVED lines=14> */
.L_x_63:
        /* <DEDUP_REMOVED lines=14> */
.L_x_64:
        /* <DEDUP_REMOVED lines=14> */
.L_x_65:
        /* <DEDUP_REMOVED lines=14> */
.L_x_66:
        /* <DEDUP_REMOVED lines=14> */
.L_x_67:
        /* <DEDUP_REMOVED lines=14> */
.L_x_68:
        /* <DEDUP_REMOVED lines=14> */
.L_x_69:
[----:B------:R1:W-:Y:S01]  /*18e0*/  STG.E desc[UR10][R12.64], R21 ;  /* 0x000000150c007986 */ /* 0x0003e2000c10190a */
[----:B------:R-:W-:-:S07]  /*18f0*/  IADD3 R2, PT, PT, R2, 0x8, RZ ;  /* 0x0000000802027810 */ /* 0x000fce0007ffe0ff */
.L_x_61:
[----:B------:R-:W-:-:S13]  /*1900*/  ISETP.NE.AND P0, PT, R8, RZ, PT ;  /* 0x000000ff0800720c */ /* 0x000fda0003f05270 */
[----:B------:R-:W-:Y:S05]  /*1910*/  @!P0 BRA `(.L_x_60) ;  /* 0x0000001000408947 */ /* 0x000fea0003800000 */
[----:B------:R-:W-:-:S13]  /*1920*/  ISETP.GE.U32.AND P0, PT, R4, 0x3, PT ;  /* 0x000000030400780c */ /* 0x000fda0003f06070 */
[----:B------:R-:W-:Y:S05]  /*1930*/  @!P0 BRA `(.L_x_70) ;  /* 0x0000000000f48947 */ /* 0x000fea0003800000 */
[----:B------:R-:W2:Y:S08]  /*1940*/  LDC.64 R14, c[0x0][0x390] ;  /* 0x0000e400ff0e7b82 */ /* 0x000eb00000000a00 */
[----:B------:R-:W3:Y:S01]  /*1950*/  LDC.64 R16, c[0x0][0x388] ;  /* 0x0000e200ff107b82 */ /* 0x000ee20000000a00 */
[----:B--2---:R-:W-:-:S05]  /*1960*/  IMAD.WIDE.U32 R14, R2, 0x4, R14 ;  /* 0x00000004020e7825 */ /* 0x004fca00078e000e */
[----:B------:R-:W2:Y:S01]  /*1970*/  LDG.E R23, desc[UR10][R14.64] ;  /* 0x0000000a0e177981 */ /* 0x000ea2000c1e1900 */
[----:B---3--:R-:W-:-:S05]  /*1980*/  IMAD.WIDE.U32 R16, R2, 0x4, R16 ;  /* 0x0000000402107825 */ /* 0x008fca00078e0010 */
[----:B------:R-:W3:Y:S01]  /*1990*/  LDG.E R0, desc[UR10][R16.64] ;  /* 0x0000000a10007981 */ /* 0x000ee2000c1e1900 */
[----:B--2---:R-:W2:Y:S08]  /*19a0*/  MUFU.RCP R19, R23 ;  /* 0x0000001700137308 */ /* 0x004eb00000001000 */
[----:B---3--:R-:W3:Y:S01]  /*19b0*/  FCHK P0, R0, R23 ;  /* 0x0000001700007302 */ /* 0x008ee20000000000 */
[----:B--2---:R-:W-:-:S04]  /*19c0*/  FFMA R20, -R23, R19, 1 ;  /* 0x3f80000017147423 */ /* 0x004fc80000000113 */
[----:B------:R-:W-:-:S04]  /*19d0*/  FFMA R19, R19, R20, R19 ;  /* 0x0000001413137223 */ /* 0x000fc80000000013 */
[----:B------:R-:W-:-:S04]  /*19e0*/  FFMA R20, R0, R19, RZ ;  /* 0x0000001300147223 */ /* 0x000fc800000000ff */
[----:B01----:R-:W-:-:S04]  /*19f0*/  FFMA R21, -R23, R20, R0 ;  /* 0x0000001417157223 */ /* 0x003fc80000000100 */
[----:B------:R-:W-:Y:S01]  /*1a00*/  FFMA R19, R19, R21, R20 ;  /* 0x0000001513137223 */ /* 0x000fe20000000014 */
[----:B---3--:R-:W-:Y:S06]  /*1a10*/  @!P0 BRA `(.L_x_71) ;  /* 0x00000000000c8947 */ /* 0x008fec0003800000 */
[----:B------:R-:W-:-:S07]  /*1a20*/  MOV R20, 0x1a40 ;  /* 0x00001a4000147802 */ /* 0x000fce0000000f00 */
[----:B------:R-:W-:Y:S05]  /*1a30*/  CALL.REL.NOINC `($__internal_0_$__cuda_sm3x_div_rn_noftz_f32_slowpath) ;  /* 0x0000001000047944 */ /* 0x000fea0003c00000 */
[----:B------:R-:W-:-:S07]  /*1a40*/  MOV R19, R0 ;  /* 0x0000000000137202 */ /* 0x000fce0000000f00 */
.L_x_71:
        /* <DEDUP_REMOVED lines=14> */
.L_x_72:
        /* <DEDUP_REMOVED lines=14> */
.L_x_73:
        /* <DEDUP_REMOVED lines=14> */
.L_x_74:
[----:B------:R2:W-:Y:S01]  /*1cf0*/  STG.E desc[UR10][R12.64], R21 ;  /* 0x000000150c007986 */ /* 0x0005e2000c10190a */
[----:B------:R-:W-:-:S07]  /*1d00*/  IADD3 R2, PT, PT, R2, 0x4, RZ ;  /* 0x0000000402027810 */ /* 0x000fce0007ffe0ff */
.L_x_70:
[----:B------:R-:W-:-:S13]  /*1d10*/  ISETP.NE.AND P0, PT, R6, RZ, PT ;  /* 0x000000ff0600720c */ /* 0x000fda0003f05270 */
[----:B------:R-:W-:Y:S05]  /*1d20*/  @!P0 BRA `(.L_x_60) ;  /* 0x0000000c003c8947 */ /* 0x000fea0003800000 */
[----:B------:R-:W3:Y:S08]  /*1d30*/  LDC.64 R14, c[0x0][0x390] ;  /* 0x0000e400ff0e7b82 */ /* 0x000ef00000000a00 */
[----:B------:R-:W4:Y:S01]  /*1d40*/  LDC.64 R16, c[0x0][0x388] ;  /* 0x0000e200ff107b82 */ /* 0x000f220000000a00 */
[----:B---3--:R-:W-:-:S05]  /*1d50*/  IMAD.WIDE.U32 R14, R2, 0x4, R14 ;  /* 0x00000004020e7825 */ /* 0x008fca00078e000e */
[----:B------:R-:W3:Y:S01]  /*1d60*/  LDG.E R23, desc[UR10][R14.64] ;  /* 0x0000000a0e177981 */ /* 0x000ee2000c1e1900 */
[----:B----4-:R-:W-:-:S05]  /*1d70*/  IMAD.WIDE.U32 R16, R2, 0x4, R16 ;  /* 0x0000000402107825 */ /* 0x010fca00078e0010 */
[----:B------:R-:W4:Y:S01]  /*1d80*/  LDG.E R0, desc[UR10][R16.64] ;  /* 0x0000000a10007981 */ /* 0x000f22000c1e1900 */
[----:B------:R-:W-:Y:S01]  /*1d90*/  ISETP.NE.AND P3, PT, R6, 0x1, PT ;  /* 0x000000010600780c */ /* 0x000fe20003f65270 */
[----:B---3--:R-:W3:Y:S08]  /*1da0*/  MUFU.RCP R2, R23 ;  /* 0x0000001700027308 */ /* 0x008ef00000001000 */
[----:B----4-:R-:W4:Y:S01]  /*1db0*/  FCHK P0, R0, R23 ;  /* 0x0000001700007302 */ /* 0x010f220000000000 */
[----:B---3--:R-:W-:-:S04]  /*1dc0*/  FFMA R19, -R23, R2, 1 ;  /* 0x3f80000017137423 */ /* 0x008fc80000000102 */
[----:B------:R-:W-:-:S04]  /*1dd0*/  FFMA R19, R2, R19, R2 ;  /* 0x0000001302137223 */ /* 0x000fc80000000002 */
[----:B------:R-:W-:-:S04]  /*1de0*/  FFMA R2, R0, R19, RZ ;  /* 0x0000001300027223 */ /* 0x000fc800000000ff */
[----:B------:R-:W-:-:S04]  /*1df0*/  FFMA R20, -R23, R2, R0 ;  /* 0x0000000217147223 */ /* 0x000fc80000000100 */
[----:B------:R-:W-:Y:S01]  /*1e00*/  FFMA R19, R19, R20, R2 ;  /* 0x0000001413137223 */ /* 0x000fe20000000002 */
[----:B----4-:R-:W-:Y:S06]  /*1e10*/  @!P0 BRA `(.L_x_75) ;  /* 0x00000000000c8947 */ /* 0x010fec0003800000 */
[----:B------:R-:W-:-:S07]  /*1e20*/  MOV R20, 0x1e40 ;  /* 0x00001e4000147802 */ /* 0x000fce0000000f00 */
[----:B012---:R-:W-:Y:S05]  /*1e30*/  CALL.REL.NOINC `($__internal_0_$__cuda_sm3x_div_rn_noftz_f32_slowpath) ;  /* 0x0000000c00047944 */ /* 0x007fea0003c00000 */
[----:B------:R-:W-:-:S07]  /*1e40*/  MOV R19, R0 ;  /* 0x0000000000137202 */ /* 0x000fce0000000f00 */
.L_x_75:
[----:B------:R3:W-:Y:S01]  /*1e50*/  STG.E desc[UR10][R12.64], R19 ;  /* 0x000000130c007986 */ /* 0x0007e2000c10190a */
[----:B------:R-:W-:Y:S05]  /*1e60*/  @!P3 BRA `(.L_x_60) ;  /* 0x0000000800ecb947 */ /* 0x000fea0003800000 */
[----:B------:R-:W4:Y:S04]  /*1e70*/  LDG.E R23, desc[UR10][R14.64+0x4] ;  /* 0x0000040a0e177981 */ /* 0x000f28000c1e1900 */
[----:B------:R-:W5:Y:S01]  /*1e80*/  LDG.E R0, desc[UR10][R16.64+0x4] ;  /* 0x0000040a10007981 */ /* 0x000f62000c1e1900 */
[----:B------:R-:W-:Y:S01]  /*1e90*/  ISETP.NE.AND P3, PT, R6, 0x2, PT ;  /* 0x000000020600780c */ /* 0x000fe20003f65270 */
[----:B----4-:R-:W3:Y:S08]  /*1ea0*/  MUFU.RCP R2, R23 ;  /* 0x0000001700027308 */ /* 0x010ef00000001000 */
[----:B-----5:R-:W4:Y:S01]  /*1eb0*/  FCHK P0, R0, R23 ;  /* 0x0000001700007302 */ /* 0x020f220000000000 */
        /* <DEDUP_REMOVED lines=9> */
.L_x_76:
[----:B------:R4:W-:Y:S01]  /*1f50*/  STG.E desc[UR10][R12.64], R19 ;  /* 0x000000130c007986 */ /* 0x0009e2000c10190a */
[----:B------:R-:W-:Y:S05]  /*1f60*/  @!P3 BRA `(.L_x_60) ;  /* 0x0000000800acb947 */ /* 0x000fea0003800000 */
[----:B------:R-:W3:Y:S04]  /*1f70*/  LDG.E R23, desc[UR10][R14.64+0x8] ;  /* 0x0000080a0e177981 */ /* 0x000ee8000c1e1900 */
[----:B------:R-:W5:Y:S01]  /*1f80*/  LDG.E R0, desc[UR10][R16.64+0x8] ;  /* 0x0000080a10007981 */ /* 0x000f62000c1e1900 */
[----:B---3--:R-:W4:Y:S08]  /*1f90*/  MUFU.RCP R2, R23 ;  /* 0x0000001700027308 */ /* 0x008f300000001000 */
[----:B-----5:R-:W3:Y:S01]  /*1fa0*/  FCHK P0, R0, R23 ;  /* 0x0000001700007302 */ /* 0x020ee20000000000 */
[----:B----4-:R-:W-:-:S04]  /*1fb0*/  FFMA R19, -R23, R2, 1 ;  /* 0x3f80000017137423 */ /* 0x010fc80000000102 */
[----:B------:R-:W-:-:S04]  /*1fc0*/  FFMA R19, R2, R19, R2 ;  /* 0x0000001302137223 */ /* 0x000fc80000000002 */
[----:B------:R-:W-:-:S04]  /*1fd0*/  FFMA R2, R0, R19, RZ ;  /* 0x0000001300027223 */ /* 0x000fc800000000ff */
[----:B------:R-:W-:-:S04]  /*1fe0*/  FFMA R20, -R23, R2, R0 ;  /* 0x0000000217147223 */ /* 0x000fc80000000100 */
[----:B------:R-:W-:Y:S01]  /*1ff0*/  FFMA R19, R19, R20, R2 ;  /* 0x0000001413137223 */ /* 0x000fe20000000002 */
[----:B---3--:R-:W-:Y:S06]  /*2000*/  @!P0 BRA `(.L_x_77) ;  /* 0x00000000000c8947 */ /* 0x008fec0003800000 */
[----:B------:R-:W-:-:S07]  /*2010*/  MOV R20, 0x2030 ;  /* 0x0000203000147802 */ /* 0x000fce0000000f00 */
[----:B012---:R-:W-:Y:S05]  /*2020*/  CALL.REL.NOINC `($__internal_0_$__cuda_sm3x_div_rn_noftz_f32_slowpath) ;  /* 0x0000000800887944 */ /* 0x007fea0003c00000 */
[----:B------:R-:W-:-:S07]  /*2030*/  MOV R19, R0 ;  /* 0x0000000000137202 */ /* 0x000fce0000000f00 */
.L_x_77:
[----:B------:R3:W-:Y:S01]  /*2040*/  STG.E desc[UR10][R12.64], R19 ;  /* 0x000000130c007986 */ /* 0x0007e2000c10190a */
[----:B------:R-:W-:Y:S05]  /*2050*/  BRA `(.L_x_60) ;  /* 0x0000000800707947 */ /* 0x000fea0003800000 */
.L_x_41:
[----:B------:R-:W-:Y:S01]  /*2060*/  ISETP.GE.U32.AND P0, PT, R10, 0xf, PT ;  /* 0x0000000f0a00780c */ /* 0x000fe20003f06070 */
[----:B------:R-:W-:-:S12]  /*2070*/  HFMA2 R19, -RZ, RZ, 0, 0 ;  /* 0x00000000ff137431 */ /* 0x000fd800000001ff */
[----:B------:R-:W-:Y:S05]  /*2080*/  @!P0 BRA `(.L_x_78) ;  /* 0x00000004001c8947 */ /* 0x000fea0003800000 */
[----:B------:R-:W-:-:S07]  /*2090*/  MOV R19, RZ ;  /* 0x000000ff00137202 */ /* 0x000fce0000000f00 */
.L_x_79:
        /* <DEDUP_REMOVED lines=14> */
[----:B------:R-:W0:Y:S04]  /*2180*/  LDG.E R0, desc[UR10][R20.64+0xc] ;  /* 0x00000c0a14007981 */ /* 0x000e28000c1e1900 */
[----:B------:R-:W0:Y:S02]  /*2190*/  LDG.E R2, desc[UR10][R16.64+0xc] ;  /* 0x00000c0a10027981 */ /* 0x000e24000c1e1900 */
[----:B0-----:R-:W-:-:S05]  /*21a0*/  FADD R25, R0, R2 ;  /* 0x0000000200197221 */ /* 0x001fca0000000000 */
[----:B------:R0:W-:Y:S04]  /*21b0*/  STG.E desc[UR10][R12.64], R25 ;  /* 0x000000190c007986 */ /* 0x0001e8000c10190a */
[----:B------:R-:W1:Y:S04]  /*21c0*/  LDG.E R0, desc[UR10][R20.64+0x10] ;  /* 0x0000100a14007981 */ /* 0x000e68000c1e1900 */
[----:B------:R-:W1:Y:S02]  /*21d0*/  LDG.E R2, desc[UR10][R16.64+0x10] ;  /* 0x0000100a10027981 */ /* 0x000e64000c1e1900 */
[----:B-1----:R-:W-:-:S05]  /*21e0*/  FADD R27, R0, R2 ;  /* 0x00000002001b7221 */ /* 0x002fca0000000000 */
        /* <DEDUP_REMOVED lines=42> */
[----:B------:R-:W0:Y:S01]  /*2490*/  LDG.E R2, desc[UR10][R16.64+0x3c] ;  /* 0x00003c0a10027981 */ /* 0x000e22000c1e1900 */
[----:B------:R-:W-:-:S04]  /*24a0*/  IADD3 R19, PT, PT, R19, 0x10, RZ ;  /* 0x0000001013137810 */ /* 0x000fc80007ffe0ff */
[----:B------:R-:W-:Y:S01]  /*24b0*/  ISETP.NE.AND P0, PT, R19, R7, PT ;  /* 0x000000071300720c */ /* 0x000fe20003f05270 */
[----:B0-----:R-:W-:-:S05]  /*24c0*/  FADD R25, R0, R2 ;  /* 0x0000000200197221 */ /* 0x001fca0000000000 */
[----:B------:R1:W-:Y:S07]  /*24d0*/  STG.E desc[UR10][R12.64], R25 ;  /* 0x000000190c007986 */ /* 0x0003ee000c10190a */
[----:B------:R-:W-:Y:S05]  /*24e0*/  @P0 BRA `(.L_x_79) ;  /* 0xfffffff800ec0947 */ /* 0x000fea000383ffff */
[----:B------:R-:W-:-:S07]  /*24f0*/  MOV R19, R7 ;  /* 0x0000000700137202 */ /* 0x000fce0000000f00 */
.L_x_78:
[----:B------:R-:W-:-:S13]  /*2500*/  ISETP.NE.AND P0, PT, R9, RZ, PT ;  /* 0x000000ff0900720c */ /* 0x000fda0003f05270 */
[----:B------:R-:W-:Y:S05]  /*2510*/  @!P0 BRA `(.L_x_60) ;  /* 0x0000000400408947 */ /* 0x000fea0003800000 */
[----:B------:R-:W-:Y:S02]  /*2520*/  ISETP.GE.U32.AND P0, PT, R5, 0x7, PT ;  /* 0x000000070500780c */ /* 0x000fe40003f06070 */
[----:B------:R-:W-:-:S11]  /*2530*/  ISETP.NE.AND P1, PT, R8, RZ, PT ;  /* 0x000000ff0800720c */ /* 0x000fd60003f25270 */
[----:B------:R-:W-:Y:S05]  /*2540*/  @!P0 BRA `(.L_x_80) ;  /* 0x00000000008c8947 */ /* 0x000fea0003800000 */
        /* <DEDUP_REMOVED lines=31> */
[----:B------:R-:W1:Y:S01]  /*2740*/  LDG.E R2, desc[UR10][R16.64+0x1c] ;  /* 0x00001c0a10027981 */ /* 0x000e62000c1e1900 */
[----:B------:R-:W-:Y:S01]  /*2750*/  IADD3 R19, PT, PT, R19, 0x8, RZ ;  /* 0x0000000813137810 */ /* 0x000fe20007ffe0ff */
[----:B-1----:R-:W-:-:S05]  /*2760*/  FADD R27, R0, R2 ;  /* 0x00000002001b7221 */ /* 0x002fca0000000000 */
[----:B------:R2:W-:Y:S02]  /*2770*/  STG.E desc[UR10][R12.64], R27 ;  /* 0x0000001b0c007986 */ /* 0x0005e4000c10190a */
.L_x_80:
[----:B------:R-:W-:Y:S05]  /*2780*/  @!P1 BRA `(.L_x_60) ;  /* 0x0000000000a49947 */ /* 0x000fea0003800000 */
[----:B------:R-:W-:Y:S02]  /*2790*/  ISETP.GE.U32.AND P0, PT, R4, 0x3, PT ;  /* 0x000000030400780c */ /* 0x000fe40003f06070 */
[----:B------:R-:W-:-:S11]  /*27a0*/  ISETP.NE.AND P1, PT, R6, RZ, PT ;  /* 0x000000ff0600720c */ /* 0x000fd60003f25270 */
[----:B------:R-:W-:Y:S05]  /*27b0*/  @!P0 BRA `(.L_x_81) ;  /* 0x00000000004c8947 */ /* 0x000fea0003800000 */
[----:B------:R-:W-:-:S04]  /*27c0*/  IMAD.WIDE.U32 R16, R19, 0x4, R22 ;  /* 0x0000000413107825 */ /* 0x000fc800078e0016 */
[----:B------:R-:W-:Y:S01]  /*27d0*/  IMAD.WIDE.U32 R20, R19, 0x4, R14 ;  /* 0x0000000413147825 */ /* 0x000fe200078e000e */
[----:B------:R-:W3:Y:S04]  /*27e0*/  LDG.E R0, desc[UR10][R16.64] ;  /* 0x0000000a10007981 */ /* 0x000ee8000c1e1900 */
[----:B-12---:R-:W3:Y:S02]  /*27f0*/  LDG.E R25, desc[UR10][R20.64] ;  /* 0x0000000a14197981 */ /* 0x006ee4000c1e1900 */
[----:B---3--:R-:W-:-:S05]  /*2800*/  FADD R25, R0, R25 ;  /* 0x0000001900197221 */ /* 0x008fca0000000000 */
        /* <DEDUP_REMOVED lines=10> */
[----:B------:R-:W0:Y:S01]  /*28b0*/  LDG.E R2, desc[UR10][R20.64+0xc] ;  /* 0x00000c0a14027981 */ /* 0x000e22000c1e1900 */
[----:B------:R-:W-:Y:S01]  /*28c0*/  IADD3 R19, PT, PT, R19, 0x4, RZ ;  /* 0x0000000413137810 */ /* 0x000fe20007ffe0ff */
[----:B0-----:R-:W-:-:S05]  /*28d0*/  FADD R25, R0, R2 ;  /* 0x0000000200197221 */ /* 0x001fca0000000000 */
[----:B------:R3:W-:Y:S02]  /*28e0*/  STG.E desc[UR10][R12.64], R25 ;  /* 0x000000190c007986 */ /* 0x0007e4000c10190a */
.L_x_81:
[----:B------:R-:W-:Y:S05]  /*28f0*/  @!P1 BRA `(.L_x_60) ;  /* 0x0000000000489947 */ /* 0x000fea0003800000 */
[----:B------:R-:W-:-:S04]  /*2900*/  IMAD.WIDE.U32 R22, R19, 0x4, R22 ;  /* 0x0000000413167825 */ /* 0x000fc800078e0016 */
[----:B------:R-:W-:Y:S01]  /*2910*/  IMAD.WIDE.U32 R14, R19, 0x4, R14 ;  /* 0x00000004130e7825 */ /* 0x000fe200078e000e */
[----:B------:R-:W4:Y:S04]  /*2920*/  LDG.E R0, desc[UR10][R22.64] ;  /* 0x0000000a16007981 */ /* 0x000f28000c1e1900 */
[----:B------:R-:W4:Y:S01]  /*2930*/  LDG.E R17, desc[UR10][R14.64] ;  /* 0x0000000a0e117981 */ /* 0x000f22000c1e1900 */
[----:B------:R-:W-:Y:S01]  /*2940*/  ISETP.NE.AND P0, PT, R6, 0x1, PT ;  /* 0x000000010600780c */ /* 0x000fe20003f05270 */
[----:B----4-:R-:W-:-:S05]  /*2950*/  FADD R17, R0, R17 ;  /* 0x0000001100117221 */ /* 0x010fca0000000000 */
[----:B------:R0:W-:Y:S07]  /*2960*/  STG.E desc[UR10][R12.64], R17 ;  /* 0x000000110c007986 */ /* 0x0001ee000c10190a */
[----:B------:R-:W-:Y:S05]  /*2970*/  @!P0 BRA `(.L_x_60) ;  /* 0x0000000000288947 */ /* 0x000fea0003800000 */
[----:B------:R-:W4:Y:S04]  /*2980*/  LDG.E R0, desc[UR10][R22.64+0x4] ;  /* 0x0000040a16007981 */ /* 0x000f28000c1e1900 */
[----:B0-----:R-:W4:Y:S01]  /*2990*/  LDG.E R17, desc[UR10][R14.64+0x4] ;  /* 0x0000040a0e117981 */ /* 0x001f22000c1e1900 */
[----:B------:R-:W-:Y:S01]  /*29a0*/  ISETP.NE.AND P0, PT, R6, 0x2, PT ;  /* 0x000000020600780c */ /* 0x000fe20003f05270 */
[----:B----4-:R-:W-:-:S05]  /*29b0*/  FADD R17, R0, R17 ;  /* 0x0000001100117221 */ /* 0x010fca0000000000 */
[----:B------:R0:W-:Y:S07]  /*29c0*/  STG.E desc[UR10][R12.64], R17 ;  /* 0x000000110c007986 */ /* 0x0001ee000c10190a */
[----:B------:R-:W-:Y:S05]  /*29d0*/  @!P0 BRA `(.L_x_60) ;  /* 0x0000000000108947 */ /* 0x000fea0003800000 */
[----:B------:R-:W0:Y:S04]  /*29e0*/  LDG.E R22, desc[UR10][R22.64+0x8] ;  /* 0x0000080a16167981 */ /* 0x000e28000c1e1900 */
[----:B------:R-:W0:Y:S02]  /*29f0*/  LDG.E R15, desc[UR10][R14.64+0x8] ;  /* 0x0000080a0e0f7981 */ /* 0x000e24000c1e1900 */
[----:B0-----:R-:W-:-:S05]  /*2a00*/  FADD R17, R22, R15 ;  /* 0x0000000f16117221 */ /* 0x001fca0000000000 */
[----:B------:R0:W-:Y:S02]  /*2a10*/  STG.E desc[UR10][R12.64], R17 ;  /* 0x000000110c007986 */ /* 0x0001e4000c10190a */
.L_x_60:
[----:B------:R-:W-:Y:S05]  /*2a20*/  BSYNC.RECONVERGENT B0 ;  /* 0x0000000000007941 */ /* 0x000fea0003800200 */
.L_x_40:
[----:B------:R-:W-:Y:S05]  /*2a30*/  @!P2 BRA `(.L_x_82) ;  /* 0xffffffd400dca947 */ /* 0x000fea000383ffff */
[----:B------:R-:W-:Y:S05]  /*2a40*/  EXIT ;  /* 0x000000000000794d */ /* 0x000fea0003800000 */
        .weak           $__internal_0_$__cuda_sm3x_div_rn_noftz_f32_slowpath
        .type           $__internal_0_$__cuda_sm3x_div_rn_noftz_f32_slowpath,@function
        .size           $__internal_0_$__cuda_sm3x_div_rn_noftz_f32_slowpath,(.L_x_95 - $__internal_0_$__cuda_sm3x_div_rn_noftz_f32_slowpath)
$__internal_0_$__cuda_sm3x_div_rn_noftz_f32_slowpath:
[----:B------:R-:W-:Y:S01]  /*2a50*/  SHF.R.U32.HI R19, RZ, 0x17, R23 ;  /* 0x00000017ff137819 */ /* 0x000fe20000011617 */
[----:B------:R-:W-:Y:S01]  /*2a60*/  BSSY.RECONVERGENT B1, `(.L_x_83) ;  /* 0x0000064000017945 */ /* 0x000fe20003800200 */
[----:B------:R-:W-:Y:S02]  /*2a70*/  SHF.R.U32.HI R22, RZ, 0x17, R0 ;  /* 0x00000017ff167819 */ /* 0x000fe40000011600 */
[----:B------:R-:W-:Y:S02]  /*2a80*/  LOP3.LUT R19, R19, 0xff, RZ, 0xc0, !PT ;  /* 0x000000ff13137812 */ /* 0x000fe400078ec0ff */
[----:B------:R-:W-:Y:S02]  /*2a90*/  LOP3.LUT R22, R22, 0xff, RZ, 0xc0, !PT ;  /* 0x000000ff16167812 */ /* 0x000fe400078ec0ff */
[----:B------:R-:W-:Y:S02]  /*2aa0*/  IADD3 R21, PT, PT, R19, -0x1, RZ ;  /* 0xffffffff13157810 */ /* 0x000fe40007ffe0ff */
[----:B------:R-:W-:-:S02]  /*2ab0*/  IADD3 R24, PT, PT, R22, -0x1, RZ ;  /* 0xffffffff16187810 */ /* 0x000fc40007ffe0ff */
[----:B------:R-:W-:-:S04]  /*2ac0*/  ISETP.GT.U32.AND P0, PT, R21, 0xfd, PT ;  /* 0x000000fd1500780c */ /* 0x000fc80003f04070 */
[----:B------:R-:W-:-:S13]  /*2ad0*/  ISETP.GT.U32.OR P0, PT, R24, 0xfd, P0 ;  /* 0x000000fd1800780c */ /* 0x000fda0000704470 */
[----:B------:R-:W-:Y:S01]  /*2ae0*/  @!P0 MOV R21, RZ ;  /* 0x000000ff00158202 */ /* 0x000fe20000000f00 */
[----:B------:R-:W-:Y:S06]  /*2af0*/  @!P0 BRA `(.L_x_84) ;  /* 0x0000000000648947 */ /* 0x000fec0003800000 */
[----:B------:R-:W-:Y:S02]  /*2b00*/  FSETP.GTU.FTZ.AND P0, PT, |R0|, +INF , PT ;  /* 0x7f8000000000780b */ /* 0x000fe40003f1c200 */
[----:B------:R-:W-:-:S04]  /*2b10*/  FSETP.GTU.FTZ.AND P1, PT, |R23|, +INF , PT ;  /* 0x7f8000001700780b */ /* 0x000fc80003f3c200 */
[----:B------:R-:W-:-:S13]  /*2b20*/  PLOP3.LUT P0, PT, P0, P1, PT, 0xf8, 0x8f ;  /* 0x00000000008f781c */ /* 0x000fda0000703f70 */
[----:B------:R-:W-:Y:S05]  /*2b30*/  @P0 BRA `(.L_x_85) ;  /* 0x0000000400540947 */ /* 0x000fea0003800000 */
[----:B------:R-:W-:-:S13]  /*2b40*/  LOP3.LUT P0, RZ, R23, 0x7fffffff, R0, 0xc8, !PT ;  /* 0x7fffffff17ff7812 */ /* 0x000fda000780c800 */
[----:B------:R-:W-:Y:S05]  /*2b50*/  @!P0 BRA `(.L_x_86) ;  /* 0x0000000400448947 */ /* 0x000fea0003800000 */
[C---:B------:R-:W-:Y:S02]  /*2b60*/  FSETP.NEU.FTZ.AND P4, PT, |R0|.reuse, +INF , PT ;  /* 0x7f8000000000780b */ /* 0x040fe40003f9d200 */
[----:B------:R-:W-:Y:S02]  /*2b70*/  FSETP.NEU.FTZ.AND P1, PT, |R23|, +INF , PT ;  /* 0x7f8000001700780b */ /* 0x000fe40003f3d200 */
[----:B------:R-:W-:-:S11]  /*2b80*/  FSETP.NEU.FTZ.AND P0, PT, |R0|, +INF , PT ;  /* 0x7f8000000000780b */ /* 0x000fd60003f1d200 */
[----:B------:R-:W-:Y:S05]  /*2b90*/  @!P1 BRA !P4, `(.L_x_86) ;  /* 0x0000000400349947 */ /* 0x000fea0006000000 */
[----:B------:R-:W-:-:S04]  /*2ba0*/  LOP3.LUT P4, RZ, R0, 0x7fffffff, RZ, 0xc0, !PT ;  /* 0x7fffffff00ff7812 */ /* 0x000fc8000788c0ff */
[----:B------:R-:W-:-:S13]  /*2bb0*/  PLOP3.LUT P1, PT, P1, P4, PT, 0x2f, 0xf2 ;  /* 0x0000000000f2781c */ /* 0x000fda0000f28577 */
[----:B------:R-:W-:Y:S05]  /*2bc0*/  @P1 BRA `(.L_x_87) ;  /* 0x0000000400201947 */ /* 0x000fea0003800000 */
[----:B------:R-:W-:-:S04]  /*2bd0*/  LOP3.LUT P1, RZ, R23, 0x7fffffff, RZ, 0xc0, !PT ;  /* 0x7fffffff17ff7812 */ /* 0x000fc8000782c0ff */
[----:B------:R-:W-:-:S13]  /*2be0*/  PLOP3.LUT P0, PT, P0, P1, PT, 0x2f, 0xf2 ;  /* 0x0000000000f2781c */ /* 0x000fda0000702577 */
[----:B------:R-:W-:Y:S05]  /*2bf0*/  @P0 BRA `(.L_x_88) ;  /* 0x0000000400080947 */ /* 0x000fea0003800000 */
[----:B------:R-:W-:-:S04]  /*2c00*/  IADD3 R21, PT, PT, R22, -0x1, RZ ;  /* 0xffffffff16157810 */ /* 0x000fc80007ffe0ff */
[----:B------:R-:W-:Y:S02]  /*2c10*/  ISETP.GE.AND P0, PT, R21, RZ, PT ;  /* 0x000000ff1500720c */ /* 0x000fe40003f06270 */
[----:B------:R-:W-:-:S04]  /*2c20*/  IADD3 R21, PT, PT, R19, -0x1, RZ ;  /* 0xffffffff13157810 */ /* 0x000fc80007ffe0ff */
[----:B------:R-:W-:-:S07]  /*2c30*/  ISETP.GE.AND P1, PT, R21, RZ, PT ;  /* 0x000000ff1500720c */ /* 0x000fce0003f26270 */
[----:B------:R-:W-:Y:S01]  /*2c40*/  @P0 MOV R21, RZ ;  /* 0x000000ff00150202 */ /* 0x000fe20000000f00 */
[----:B------:R-:W-:Y:S01]  /*2c50*/  @!P0 FFMA R0, R0, 1.84467440737095516160e+19, RZ ;  /* 0x5f80000000008823 */ /* 0x000fe200000000ff */
[----:B------:R-:W-:-:S04]  /*2c60*/  @!P0 MOV R21, 0xffffffc0 ;  /* 0xffffffc000158802 */ /* 0x000fc80000000f00 */
[----:B------:R-:W-:Y:S01]  /*2c70*/  @!P1 FFMA R23, R23, 1.84467440737095516160e+19, RZ ;  /* 0x5f80000017179823 */ /* 0x000fe200000000ff */
[----:B------:R-:W-:-:S07]  /*2c80*/  @!P1 IADD3 R21, PT, PT, R21, 0x40, RZ ;  /* 0x0000004015159810 */ /* 0x000fce0007ffe0ff */
.L_x_84:
[----:B------:R-:W-:Y:S01]  /*2c90*/  LEA R24, R19, 0xc0800000, 0x17 ;  /* 0xc080000013187811 */ /* 0x000fe200078eb8ff */
[----:B------:R-:W-:Y:S01]  /*2ca0*/  BSSY.RECONVERGENT B2, `(.L_x_89) ;  /* 0x0000036000027945 */ /* 0x000fe20003800200 */
[----:B------:R-:W-:Y:S02]  /*2cb0*/  IADD3 R22, PT, PT, R22, -0x7f, RZ ;  /* 0xffffff8116167810 */ /* 0x000fe40007ffe0ff */
[----:B------:R-:W-:-:S03]  /*2cc0*/  IADD3 R27, PT, PT, -R24, R23, RZ ;  /* 0x00000017181b7210 */ /* 0x000fc60007ffe1ff */
[C---:B------:R-:W-:Y:S01]  /*2cd0*/  IMAD R0, R22.reuse, -0x800000, R0 ;  /* 0xff80000016007824 */ /* 0x040fe200078e0200 */
[----:B------:R-:W0:Y:S01]  /*2ce0*/  MUFU.RCP R24, R27 ;  /* 0x0000001b00187308 */ /* 0x000e220000001000 */
[----:B------:R-:W-:Y:S01]  /*2cf0*/  FADD.FTZ R25, -R27, -RZ ;  /* 0x800000ff1b197221 */ /* 0x000fe20000010100 */
[----:B------:R-:W-:-:S04]  /*2d00*/  IADD3 R22, PT, PT, R22, 0x7f, -R19 ;  /* 0x0000007f16167810 */ /* 0x000fc80007ffe813 */
[----:B------:R-:W-:Y:S01]  /*2d10*/  IADD3 R21, PT, PT, R22, R21, RZ ;  /* 0x0000001516157210 */ /* 0x000fe20007ffe0ff */
[----:B0-----:R-:W-:-:S04]  /*2d20*/  FFMA R23, R24, R25, 1 ;  /* 0x3f80000018177423 */ /* 0x001fc80000000019 */
[----:B------:R-:W-:-:S04]  /*2d30*/  FFMA R23, R24, R23, R24 ;  /* 0x0000001718177223 */ /* 0x000fc80000000018 */
[----:B------:R-:W-:-:S04]  /*2d40*/  FFMA R24, R0, R23, RZ ;  /* 0x0000001700187223 */ /* 0x000fc800000000ff */
[----:B------:R-:W-:-:S04]  /*2d50*/  FFMA R26, R25, R24, R0 ;  /* 0x00000018191a7223 */ /* 0x000fc80000000000 */
[----:B------:R-:W-:-:S04]  /*2d60*/  FFMA R26, R23, R26, R24 ;  /* 0x0000001a171a7223 */ /* 0x000fc80000000018 */
[----:B------:R-:W-:-:S04]  /*2d70*/  FFMA R25, R25, R26, R0 ;  /* 0x0000001a19197223 */ /* 0x000fc80000000000 */
[----:B------:R-:W-:-:S05]  /*2d80*/  FFMA R0, R23, R25, R26 ;  /* 0x0000001917007223 */ /* 0x000fca000000001a */
[----:B------:R-:W-:-:S04]  /*2d90*/  SHF.R.U32.HI R19, RZ, 0x17, R0 ;  /* 0x00000017ff137819 */ /* 0x000fc80000011600 */
[----:B------:R-:W-:-:S04]  /*2da0*/  LOP3.LUT R22, R19, 0xff, RZ, 0xc0, !PT ;  /* 0x000000ff13167812 */ /* 0x000fc800078ec0ff */
[----:B------:R-:W-:-:S04]  /*2db0*/  IADD3 R19, PT, PT, R22, R21, RZ ;  /* 0x0000001516137210 */ /* 0x000fc80007ffe0ff */
[----:B------:R-:W-:-:S04]  /*2dc0*/  IADD3 R22, PT, PT, R19, -0x1, RZ ;  /* 0xffffffff13167810 */ /* 0x000fc80007ffe0ff */
[----:B------:R-:W-:-:S13]  /*2dd0*/  ISETP.GE.U32.AND P0, PT, R22, 0xfe, PT ;  /* 0x000000fe1600780c */ /* 0x000fda0003f06070 */
[----:B------:R-:W-:Y:S05]  /*2de0*/  @!P0 BRA `(.L_x_90) ;  /* 0x0000000000808947 */ /* 0x000fea0003800000 */
[----:B------:R-:W-:-:S13]  /*2df0*/  ISETP.GT.AND P0, PT, R19, 0xfe, PT ;  /* 0x000000fe1300780c */ /* 0x000fda0003f04270 */
[----:B------:R-:W-:Y:S05]  /*2e00*/  @P0 BRA `(.L_x_91) ;  /* 0x00000000006c0947 */ /* 0x000fea0003800000 */
[----:B------:R-:W-:-:S13]  /*2e10*/  ISETP.GE.AND P0, PT, R19, 0x1, PT ;  /* 0x000000011300780c */ /* 0x000fda0003f06270 */
[----:B------:R-:W-:Y:S05]  /*2e20*/  @P0 BRA `(.L_x_92) ;  /* 0x0000000000740947 */ /* 0x000fea0003800000 */
[----:B------:R-:W-:Y:S02]  /*2e30*/  ISETP.GE.AND P0, PT, R19, -0x18, PT ;  /* 0xffffffe81300780c */ /* 0x000fe40003f06270 */
[----:B------:R-:W-:-:S11]  /*2e40*/  LOP3.LUT R0, R0, 0x80000000, RZ, 0xc0, !PT ;  /* 0x8000000000007812 */ /* 0x000fd600078ec0ff */
[----:B------:R-:W-:Y:S05]  /*2e50*/  @!P0 BRA `(.L_x_92) ;  /* 0x0000000000688947 */ /* 0x000fea0003800000 */
[CCC-:B------:R-:W-:Y:S01]  /*2e60*/  FFMA.RZ R21, R23.reuse, R25.reuse, R26.reuse ;  /* 0x0000001917157223 */ /* 0x1c0fe2000000c01a */
[CCC-:B------:R-:W-:Y:S01]  /*2e70*/  FFMA.RP R22, R23.reuse, R25.reuse, R26.reuse ;  /* 0x0000001917167223 */ /* 0x1c0fe2000000801a */
[----:B------:R-:W-:Y:S01]  /*2e80*/  FFMA.RM R25, R23, R25, R26 ;  /* 0x0000001917197223 */ /* 0x000fe2000000401a */
[----:B------:R-:W-:Y:S02]  /*2e90*/  IADD3 R23, PT, PT, R19, 0x20, RZ ;  /* 0x0000002013177810 */ /* 0x000fe40007ffe0ff */
[----:B------:R-:W-:Y:S02]  /*2ea0*/  LOP3.LUT R21, R21, 0x7fffff, RZ, 0xc0, !PT ;  /* 0x007fffff15157812 */ /* 0x000fe400078ec0ff */
[----:B------:R-:W-:Y:S02]  /*2eb0*/  ISETP.NE.AND P4, PT, R19, RZ, PT ;  /* 0x000000ff1300720c */ /* 0x000fe40003f85270 */
[----:B------:R-:W-:Y:S02]  /*2ec0*/  LOP3.LUT R24, R21, 0x800000, RZ, 0xfc, !PT ;  /* 0x0080000015187812 */ /* 0x000fe400078efcff */
[----:B------:R-:W-:-:S02]  /*2ed0*/  ISETP.NE.AND P1, PT, R19, RZ, PT ;  /* 0x000000ff1300720c */ /* 0x000fc40003f25270 */
[----:B------:R-:W-:Y:S02]  /*2ee0*/  IADD3 R19, PT, PT, -R19, RZ, RZ ;  /* 0x000000ff13137210 */ /* 0x000fe40007ffe1ff */
[----:B------:R-:W-:Y:S02]  /*2ef0*/  SHF.L.U32 R23, R24, R23, RZ ;  /* 0x0000001718177219 */ /* 0x000fe400000006ff */
[----:B------:R-:W-:Y:S02]  /*2f00*/  FSETP.NEU.FTZ.AND P0, PT, R22, R25, PT ;  /* 0x000000191600720b */ /* 0x000fe40003f1d000 */
[----:B------:R-:W-:Y:S02]  /*2f10*/  SEL R19, R19, RZ, P4 ;  /* 0x000000ff13137207 */ /* 0x000fe40002000000 */
[----:B------:R-:W-:Y:S02]  /*2f20*/  ISETP.NE.AND P1, PT, R23, RZ, P1 ;  /* 0x000000ff1700720c */ /* 0x000fe40000f25270 */
[----:B------:R-:W-:-:S02]  /*2f30*/  SHF.R.U32.HI R24, RZ, R19, R24 ;  /* 0x00000013ff187219 */ /* 0x000fc40000011618 */
[----:B------:R-:W-:Y:S02]  /*2f40*/  PLOP3.LUT P0, PT, P0, P1, PT, 0xf8, 0x8f ;  /* 0x00000000008f781c */ /* 0x000fe40000703f70 */
[----:B------:R-:W-:Y:S02]  /*2f50*/  SHF.R.U32.HI R21, RZ, 0x1, R24 ;  /* 0x00000001ff157819 */ /* 0x000fe40000011618 */
[----:B------:R-:W-:-:S04]  /*2f60*/  SEL R22, RZ, 0x1, !P0 ;  /* 0x00000001ff167807 */ /* 0x000fc80004000000 */
[----:B------:R-:W-:-:S04]  /*2f70*/  LOP3.LUT R19, R22, 0x1, R21, 0xf8, !PT ;  /* 0x0000000116137812 */ /* 0x000fc800078ef815 */
[----:B------:R-:W-:-:S04]  /*2f80*/  LOP3.LUT R24, R19, R24, RZ, 0xc0, !PT ;  /* 0x0000001813187212 */ /* 0x000fc800078ec0ff */
[----:B------:R-:W-:-:S04]  /*2f90*/  IADD3 R21, PT, PT, R21, R24, RZ ;  /* 0x0000001815157210 */ /* 0x000fc80007ffe0ff */
[----:B------:R-:W-:Y:S01]  /*2fa0*/  LOP3.LUT R0, R21, R0, RZ, 0xfc, !PT ;  /* 0x0000000015007212 */ /* 0x000fe200078efcff */
[----:B------:R-:W-:Y:S06]  /*2fb0*/  BRA `(.L_x_92) ;  /* 0x0000000000107947 */ /* 0x000fec0003800000 */
.L_x_91:
[----:B------:R-:W-:-:S04]  /*2fc0*/  LOP3.LUT R0, R0, 0x80000000, RZ, 0xc0, !PT ;  /* 0x8000000000007812 */ /* 0x000fc800078ec0ff */
[----:B------:R-:W-:Y:S01]  /*2fd0*/  LOP3.LUT R0, R0, 0x7f800000, RZ, 0xfc, !PT ;  /* 0x7f80000000007812 */ /* 0x000fe200078efcff */
[----:B------:R-:W-:Y:S06]  /*2fe0*/  BRA `(.L_x_92) ;  /* 0x0000000000047947 */ /* 0x000fec0003800000 */
.L_x_90:
[----:B------:R-:W-:-:S07]  /*2ff0*/  LEA R0, R21, R0, 0x17 ;  /* 0x0000000015007211 */ /* 0x000fce00078eb8ff */
.L_x_92:
[----:B------:R-:W-:Y:S05]  /*3000*/  BSYNC.RECONVERGENT B2 ;  /* 0x0000000000027941 */ /* 0x000fea0003800200 */
.L_x_89:
[----:B------:R-:W-:Y:S05]  /*3010*/  BRA `(.L_x_93) ;  /* 0x0000000000207947 */ /* 0x000fea0003800000 */
.L_x_88:
[----:B------:R-:W-:-:S04]  /*3020*/  LOP3.LUT R0, R23, 0x80000000, R0, 0x48, !PT ;  /* 0x8000000017007812 */ /* 0x000fc800078e4800 */
[----:B------:R-:W-:Y:S01]  /*3030*/  LOP3.LUT R0, R0, 0x7f800000, RZ, 0xfc, !PT ;  /* 0x7f80000000007812 */ /* 0x000fe200078efcff */
[----:B------:R-:W-:Y:S06]  /*3040*/  BRA `(.L_x_93) ;  /* 0x0000000000147947 */ /* 0x000fec0003800000 */
.L_x_87:
[----:B------:R-:W-:Y:S01]  /*3050*/  LOP3.LUT R0, R23, 0x80000000, R0, 0x48, !PT ;  /* 0x8000000017007812 */ /* 0x000fe200078e4800 */
[----:B------:R-:W-:Y:S06]  /*3060*/  BRA `(.L_x_93) ;  /* 0x00000000000c7947 */ /* 0x000fec0003800000 */
.L_x_86:
[----:B------:R-:W0:Y:S01]  /*3070*/  MUFU.RSQ R0, -QNAN ;  /* 0xffc0000000007908 */ /* 0x000e220000001400 */
[----:B------:R-:W-:Y:S05]  /*3080*/  BRA `(.L_x_93) ;  /* 0x0000000000047947 */ /* 0x000fea0003800000 */
.L_x_85:
[----:B------:R-:W-:-:S07]  /*3090*/  FADD.FTZ R0, R0, R23 ;  /* 0x0000001700007221 */ /* 0x000fce0000010000 */
.L_x_93:
[----:B------:R-:W-:Y:S05]  /*30a0*/  BSYNC.RECONVERGENT B1 ;  /* 0x0000000000017941 */ /* 0x000fea0003800200 */
.L_x_83:
[----:B------:R-:W-:-:S04]  /*30b0*/  HFMA2 R21, -RZ, RZ, 0, 0 ;  /* 0x00000000ff157431 */ /* 0x000fc800000001ff */
[----:B0-----:R-:W-:Y:S05]  /*30c0*/  RET.REL.NODEC R20 `(_Z7kernelAiPfS_) ;  /* 0xffffffcc14cc7950 */ /* 0x001fea0003c3ffff */
.L_x_94:
        /* <DEDUP_REMOVED lines=11> */
.L_x_95:


//--------------------- .nv.shared.reserved.0     --------------------------
	.section	.nv.shared.reserved.0,"aw",@nobits
	.weak		__nv_reservedSMEM_offset_0_alias
	.size		__nv_reservedSMEM_offset_0_alias, 0, 64
	.other		__nv_reservedSMEM_offset_0_alias,@"STO_CUDA_RESERVED_SHARED STV_DEFAULT"
__nv_reservedSMEM_offset_0_alias:
	.zero		0
	.zero		64


//--------------------- .nv.constant0._Z7kernelDiPfS_ --------------------------
	.section	.nv.constant0._Z7kernelDiPfS_,"a",@progbits
	.sectionflags	@""
	.align	4
.nv.constant0._Z7kernelDiPfS_:
	.zero		920


//--------------------- .nv.constant0._Z7kernelCiPfS_ --------------------------
	.section	.nv.constant0._Z7kernelCiPfS_,"a",@progbits
	.sectionflags	@""
	.align	4
.nv.constant0._Z7kernelCiPfS_:
	.zero		920


//--------------------- .nv.constant0._Z7kernelBiPfS_ --------------------------
	.section	.nv.constant0._Z7kernelBiPfS_,"a",@progbits
	.sectionflags	@""
	.align	4
.nv.constant0._Z7kernelBiPfS_:
	.zero		920


//--------------------- .nv.constant0._Z7kernelAiPfS_ --------------------------
	.section	.nv.constant0._Z7kernelAiPfS_,"a",@progbits
	.sectionflags	@""
	.align	4
.nv.constant0._Z7kernelAiPfS_:
	.zero		920


//--------------------- SYMBOLS --------------------------

	.type		.nv.reservedSmem.offset0,@object
	.size		.nv.reservedSmem.offset0,0x4
